	.target	sm_90a

	.elftype	@"ET_EXEC"


//--------------------- .note.nv.tkinfo           --------------------------
	.section	.note.nv.tkinfo,"",@"SHT_NOTE"
	.sectionflags	@"SHF_NOTE_NV_TKINFO"
	.tkinfo
        /*0018*/ 	.word	0x00000002
        /*0030*/ 	.string	""
        /*0030*/ 	.string	"ptxas"
        /*0030*/ 	.string	"Cuda compilation tools, release 13.0, V13.0.88"
        /*0030*/ 	.string	"Build cuda_13.0.r13.0/compiler.36424714_0"
        /*0030*/ 	.string	"-arch sm_90a -m 64 "



//--------------------- .note.nv.cuinfo           --------------------------
	.section	.note.nv.cuinfo,"",@"SHT_NOTE"
	.sectionflags	@"SHF_NOTE_NV_CUINFO"
        /*0018*/ 	.short	0x0002
        /*001a*/ 	.short	0x005a
        /*001c*/ 	.short	0x0082
	.zero		2


//--------------------- .nv.info                  --------------------------
	.section	.nv.info,"",@"SHT_CUDA_INFO"
	.align	4


	//----- nvinfo : EIATTR_REGCOUNT
	.align		4
        /*0000*/ 	.byte	0x04, 0x2f
        /*0002*/ 	.short	(.L_15 - .L_14)
	.align		4
.L_14:
        /*0004*/ 	.word	index@(_ZN7cutlass13device_kernelINS_4gemm6kernel13GemmUniversalIN4cute5tupleIJiiiiEEENS1_10collective13CollectiveMmaINS1_34MainloopSm90TmaGmmaWarpSpecializedILi18ENS5_IJNS4_1CILi2EEENSA_ILi1EEESC_EEENS1_35KernelTmaWarpSpecializedCooperativeEEENS5_IJNSA_ILi384EEENSA_ILi16EEENSA_ILi32EEEEEEaNS5_IJlSC_lEEEaSK_NS4_8TiledMMAINS4_8MMA_AtomIJNS4_4SM904GMMA26MMA_64x16x32_S32S8S8_SS_TNEEEENS4_6LayoutISD_NS5_IJSC_NSA_ILi0EEESS_EEEEENS5_IJNS4_10UnderscoreESV_SV_EEEEENS4_13SM90_TMA_LOADENS4_14ComposedLayoutINS4_7SwizzleILi1ELi4ELi3EEENS4_18smem_ptr_flag_bitsILi8EEENSR_INS5_IJNSA_ILi8EEESI_EEENS5_IJSI_SC_EEEEEEEvNS4_8identityENS4_23SM90_TMA_LOAD_MULTICASTES18_vS19_EENS_8epilogue10collective6detail29Sm90TmaWarpSpecializedAdapterINS1D_15DefaultEpilogueIaSK_SK_NS1C_6thread17LinearCombinationIaLi1EiiLNS1H_9ScaleType4KindE0ELNS_15FloatRoundStyleE2EaEENS1_15EpilogueDefaultEEEEEvvEEEEvNT_6ParamsE)
        /*0008*/ 	.word	0x000000a8


	//----- nvinfo : EIATTR_FRAME_SIZE
	.align		4
.L_15:
        /*000c*/ 	.byte	0x04, 0x11
        /*000e*/ 	.short	(.L_17 - .L_16)
	.align		4
.L_16:
        /*0010*/ 	.word	index@(_ZN7cutlass13device_kernelINS_4gemm6kernel13GemmUniversalIN4cute5tupleIJiiiiEEENS1_10collective13CollectiveMmaINS1_34MainloopSm90TmaGmmaWarpSpecializedILi18ENS5_IJNS4_1CILi2EEENSA_ILi1EEESC_EEENS1_35KernelTmaWarpSpecializedCooperativeEEENS5_IJNSA_ILi384EEENSA_ILi16EEENSA_ILi32EEEEEEaNS5_IJlSC_lEEEaSK_NS4_8TiledMMAINS4_8MMA_AtomIJNS4_4SM904GMMA26MMA_64x16x32_S32S8S8_SS_TNEEEENS4_6LayoutISD_NS5_IJSC_NSA_ILi0EEESS_EEEEENS5_IJNS4_10UnderscoreESV_SV_EEEEENS4_13SM90_TMA_LOADENS4_14ComposedLayoutINS4_7SwizzleILi1ELi4ELi3EEENS4_18smem_ptr_flag_bitsILi8EEENSR_INS5_IJNSA_ILi8EEESI_EEENS5_IJSI_SC_EEEEEEEvNS4_8identityENS4_23SM90_TMA_LOAD_MULTICASTES18_vS19_EENS_8epilogue10collective6detail29Sm90TmaWarpSpecializedAdapterINS1D_15DefaultEpilogueIaSK_SK_NS1C_6thread17LinearCombinationIaLi1EiiLNS1H_9ScaleType4KindE0ELNS_15FloatRoundStyleE2EaEENS1_15EpilogueDefaultEEEEEvvEEEEvNT_6ParamsE)
        /*0014*/ 	.word	0x00000000


	//----- nvinfo : EIATTR_MIN_STACK_SIZE
	.align		4
.L_17:
        /*0018*/ 	.byte	0x04, 0x12
        /*001a*/ 	.short	(.L_19 - .L_18)
	.align		4
.L_18:
        /*001c*/ 	.word	index@(_ZN7cutlass13device_kernelINS_4gemm6kernel13GemmUniversalIN4cute5tupleIJiiiiEEENS1_10collective13CollectiveMmaINS1_34MainloopSm90TmaGmmaWarpSpecializedILi18ENS5_IJNS4_1CILi2EEENSA_ILi1EEESC_EEENS1_35KernelTmaWarpSpecializedCooperativeEEENS5_IJNSA_ILi384EEENSA_ILi16EEENSA_ILi32EEEEEEaNS5_IJlSC_lEEEaSK_NS4_8TiledMMAINS4_8MMA_AtomIJNS4_4SM904GMMA26MMA_64x16x32_S32S8S8_SS_TNEEEENS4_6LayoutISD_NS5_IJSC_NSA_ILi0EEESS_EEEEENS5_IJNS4_10UnderscoreESV_SV_EEEEENS4_13SM90_TMA_LOADENS4_14ComposedLayoutINS4_7SwizzleILi1ELi4ELi3EEENS4_18smem_ptr_flag_bitsILi8EEENSR_INS5_IJNSA_ILi8EEESI_EEENS5_IJSI_SC_EEEEEEEvNS4_8identityENS4_23SM90_TMA_LOAD_MULTICASTES18_vS19_EENS_8epilogue10collective6detail29Sm90TmaWarpSpecializedAdapterINS1D_15DefaultEpilogueIaSK_SK_NS1C_6thread17LinearCombinationIaLi1EiiLNS1H_9ScaleType4KindE0ELNS_15FloatRoundStyleE2EaEENS1_15EpilogueDefaultEEEEEvvEEEEvNT_6ParamsE)
        /*0020*/ 	.word	0x00000000
.L_19:


//--------------------- .nv.compat                --------------------------
	.section	.nv.compat,"",@"SHT_CUDA_COMPAT_INFO"
	.align	4
        /*0000*/ 	.byte	0x02, 0x09, 0x01, 0x00, 0x02, 0x02, 0x04, 0x00, 0x02, 0x05, 0x05, 0x00, 0x03, 0x07, 0x01, 0x01
        /*0010*/ 	.byte	0x02, 0x03, 0x01, 0x00, 0x02, 0x06, 0x01, 0x00, 0x04, 0x0b, 0x08, 0x00, 0x00, 0x00, 0x00, 0x00
        /*0020*/ 	.byte	0x00, 0x00, 0x00, 0x00


//--------------------- .nv.info._ZN7cutlass13device_kernelINS_4gemm6kernel13GemmUniversalIN4cute5tupleIJiiiiEEENS1_10collective13CollectiveMmaINS1_34MainloopSm90TmaGmmaWarpSpecializedILi18ENS5_IJNS4_1CILi2EEENSA_ILi1EEESC_EEENS1_35KernelTmaWarpSpecializedCooperativeEEENS5_IJNSA_ILi384EEENSA_ILi16EEENSA_ILi32EEEEEEaNS5_IJlSC_lEEEaSK_NS4_8TiledMMAINS4_8MMA_AtomIJNS4_4SM904GMMA26MMA_64x16x32_S32S8S8_SS_TNEEEENS4_6LayoutISD_NS5_IJSC_NSA_ILi0EEESS_EEEEENS5_IJNS4_10UnderscoreESV_SV_EEEEENS4_13SM90_TMA_LOADENS4_14ComposedLayoutINS4_7SwizzleILi1ELi4ELi3EEENS4_18smem_ptr_flag_bitsILi8EEENSR_INS5_IJNSA_ILi8EEESI_EEENS5_IJSI_SC_EEEEEEEvNS4_8identityENS4_23SM90_TMA_LOAD_MULTICASTES18_vS19_EENS_8epilogue10collective6detail29Sm90TmaWarpSpecializedAdapterINS1D_15DefaultEpilogueIaSK_SK_NS1C_6thread17LinearCombinationIaLi1EiiLNS1H_9ScaleType4KindE0ELNS_15FloatRoundStyleE2EaEENS1_15EpilogueDefaultEEEEEvvEEEEvNT_6ParamsE --------------------------
	.section	.nv.info._ZN7cutlass13device_kernelINS_4gemm6kernel13GemmUniversalIN4cute5tupleIJiiiiEEENS1_10collective13CollectiveMmaINS1_34MainloopSm90TmaGmmaWarpSpecializedILi18ENS5_IJNS4_1CILi2EEENSA_ILi1EEESC_EEENS1_35KernelTmaWarpSpecializedCooperativeEEENS5_IJNSA_ILi384EEENSA_ILi16EEENSA_ILi32EEEEEEaNS5_IJlSC_lEEEaSK_NS4_8TiledMMAINS4_8MMA_AtomIJNS4_4SM904GMMA26MMA_64x16x32_S32S8S8_SS_TNEEEENS4_6LayoutISD_NS5_IJSC_NSA_ILi0EEESS_EEEEENS5_IJNS4_10UnderscoreESV_SV_EEEEENS4_13SM90_TMA_LOADENS4_14ComposedLayoutINS4_7SwizzleILi1ELi4ELi3EEENS4_18smem_ptr_flag_bitsILi8EEENSR_INS5_IJNSA_ILi8EEESI_EEENS5_IJSI_SC_EEEEEEEvNS4_8identityENS4_23SM90_TMA_LOAD_MULTICASTES18_vS19_EENS_8epilogue10collective6detail29Sm90TmaWarpSpecializedAdapterINS1D_15DefaultEpilogueIaSK_SK_NS1C_6thread17LinearCombinationIaLi1EiiLNS1H_9ScaleType4KindE0ELNS_15FloatRoundStyleE2EaEENS1_15EpilogueDefaultEEEEEvvEEEEvNT_6ParamsE,"",@"SHT_CUDA_INFO"
	.sectionflags	@""
	.align	4


	//----- nvinfo : EIATTR_CUDA_API_VERSION
	.align		4
        /*0000*/ 	.byte	0x04, 0x37
        /*0002*/ 	.short	(.L_21 - .L_20)
.L_20:
        /*0004*/ 	.word	0x00000082


	//----- nvinfo : EIATTR_KPARAM_INFO
	.align		4
.L_21:
        /*0008*/ 	.byte	0x04, 0x17
        /*000a*/ 	.short	(.L_23 - .L_22)
.L_22:
        /*000c*/ 	.word	0x00000000
        /*0010*/ 	.short	0x0000
        /*0012*/ 	.short	0x0070
        /*0014*/ 	.byte	0x00, 0xf0, 0x01, 0x10


	//----- nvinfo : EIATTR_SPARSE_MMA_MASK
	.align		4
.L_23:
        /*0018*/ 	.byte	0x03, 0x50
        /*001a*/ 	.short	0x0000


	//----- nvinfo : EIATTR_MAXREG_COUNT
	.align		4
        /*001c*/ 	.byte	0x03, 0x1b
        /*001e*/ 	.short	0x00a8


	//----- nvinfo : EIATTR_NUM_BARRIERS
	.align		4
        /*0020*/ 	.byte	0x02, 0x4c
        /*0022*/ 	.byte	0x01
	.zero		1


	//----- nvinfo : EIATTR_EXTERNS
	.align		4
        /*0024*/ 	.byte	0x04, 0x0f
        /*0026*/ 	.short	(.L_25 - .L_24)


	//   ....[0]....
	.align		4
.L_24:
        /*0028*/ 	.word	index@(__assertfail)


	//----- nvinfo : EIATTR_MERCURY_ISA_VERSION
	.align		4
.L_25:
        /*002c*/ 	.byte	0x03, 0x5f
        /*002e*/ 	.short	0x0101


	//----- nvinfo : EIATTR_INT_WARP_WIDE_INSTR_OFFSETS
	.align		4
        /*0030*/ 	.byte	0x04, 0x31
        /*0032*/ 	.short	(.L_27 - .L_26)


	//   ....[0]....
.L_26:
        /*0034*/ 	.word	0x00000670


	//   ....[1]....
        /*0038*/ 	.word	0x000006a0


	//   ....[2]....
        /*003c*/ 	.word	0x00000860


	//----- nvinfo : EIATTR_COOP_GROUP_MASK_REGIDS
	.align		4
.L_27:
        /*0040*/ 	.byte	0x04, 0x29
        /*0042*/ 	.short	(.L_29 - .L_28)


	//   ....[0]....
.L_28:
        /*0044*/ 	.word	0xffffffff


	//   ....[1]....
        /*0048*/ 	.word	0xffffffff


	//   ....[2]....
        /*004c*/ 	.word	0xffffffff


	//   ....[3]....
        /*0050*/ 	.word	0xffffffff


	//   ....[4]....
        /*0054*/ 	.word	0xffffffff


	//   ....[5]....
        /*0058*/ 	.word	0xffffffff


	//----- nvinfo : EIATTR_COOP_GROUP_INSTR_OFFSETS
	.align		4
.L_29:
        /*005c*/ 	.byte	0x04, 0x28
        /*005e*/ 	.short	(.L_31 - .L_30)


	//   ....[0]....
.L_30:
        /*0060*/ 	.word	0x00000060


	//   ....[1]....
        /*0064*/ 	.word	0x00000070


	//   ....[2]....
        /*0068*/ 	.word	0x00000130


	//   ....[3]....
        /*006c*/ 	.word	0x000004c0


	//   ....[4]....
        /*0070*/ 	.word	0x000009e0


	//   ....[5]....
        /*0074*/ 	.word	0x00001440


	//----- nvinfo : EIATTR_REG_RECONFIG
	.align		4
.L_31:
        /*0078*/ 	.byte	0x01, 0x54
	.zero		2


	//----- nvinfo : EIATTR_SYSCALL_OFFSETS
	.align		4
        /*007c*/ 	.byte	0x04, 0x46
        /*007e*/ 	.short	(.L_33 - .L_32)


	//   ....[0]....
.L_32:
        /*0080*/ 	.word	0x00001600


	//----- nvinfo : EIATTR_MBARRIER_INSTR_OFFSETS
	.align		4
.L_33:
        /*0084*/ 	.byte	0x04, 0x39
        /*0086*/ 	.short	(.L_35 - .L_34)


	//   ....[0]....
.L_34:
        /*0088*/ 	.word	0x00000250
        /*008c*/ 	.word	0x000000ff
        /*0090*/ 	.word	0x00000000
        /*0094*/ 	.short	0x0100
        /*0096*/ 	.byte	0x08
	.zero		1


	//   ....[1]....
        /*0098*/ 	.word	0x00000260
        /*009c*/ 	.word	0x000000ff
        /*00a0*/ 	.word	0x00000090
        /*00a4*/ 	.short	0x0100
        /*00a6*/ 	.byte	0x08
	.zero		1


	//   ....[2]....
        /*00a8*/ 	.word	0x00000270
        /*00ac*/ 	.word	0x000000ff
        /*00b0*/ 	.word	0x00000008
        /*00b4*/ 	.short	0x0100
        /*00b6*/ 	.byte	0x08
	.zero		1


	//   ....[3]....
        /*00b8*/ 	.word	0x00000280
        /*00bc*/ 	.word	0x000000ff
        /*00c0*/ 	.word	0x00000098
        /*00c4*/ 	.short	0x0100
        /*00c6*/ 	.byte	0x08
	.zero		1


	//   ....[4]....
        /*00c8*/ 	.word	0x00000290
        /*00cc*/ 	.word	0x000000ff
        /*00d0*/ 	.word	0x00000010
        /*00d4*/ 	.short	0x0100
        /*00d6*/ 	.byte	0x08
	.zero		1


	//   ....[5]....
        /*00d8*/ 	.word	0x000002a0
        /*00dc*/ 	.word	0x000000ff
        /*00e0*/ 	.word	0x000000a0
        /*00e4*/ 	.short	0x0100
        /*00e6*/ 	.byte	0x08
	.zero		1


	//   ....[6]....
        /*00e8*/ 	.word	0x000002b0
        /*00ec*/ 	.word	0x000000ff
        /*00f0*/ 	.word	0x00000018
        /*00f4*/ 	.short	0x0100
        /*00f6*/ 	.byte	0x08
	.zero		1


	//   ....[7]....
        /*00f8*/ 	.word	0x000002c0
        /*00fc*/ 	.word	0x000000ff
        /*0100*/ 	.word	0x000000a8
        /*0104*/ 	.short	0x0100
        /*0106*/ 	.byte	0x08
	.zero		1


	//   ....[8]....
        /*0108*/ 	.word	0x000002d0
        /*010c*/ 	.word	0x000000ff
        /*0110*/ 	.word	0x00000020
        /*0114*/ 	.short	0x0100
        /*0116*/ 	.byte	0x08
	.zero		1


	//   ....[9]....
        /*0118*/ 	.word	0x000002e0
        /*011c*/ 	.word	0x000000ff
        /*0120*/ 	.word	0x000000b0
        /*0124*/ 	.short	0x0100
        /*0126*/ 	.byte	0x08
	.zero		1


	//   ....[10]....
        /*0128*/ 	.word	0x000002f0
        /*012c*/ 	.word	0x000000ff
        /*0130*/ 	.word	0x00000028
        /*0134*/ 	.short	0x0100
        /*0136*/ 	.byte	0x08
	.zero		1


	//   ....[11]....
        /*0138*/ 	.word	0x00000300
        /*013c*/ 	.word	0x000000ff
        /*0140*/ 	.word	0x000000b8
        /*0144*/ 	.short	0x0100
        /*0146*/ 	.byte	0x08
	.zero		1


	//   ....[12]....
        /*0148*/ 	.word	0x00000310
        /*014c*/ 	.word	0x000000ff
        /*0150*/ 	.word	0x00000030
        /*0154*/ 	.short	0x0100
        /*0156*/ 	.byte	0x08
	.zero		1


	//   ....[13]....
        /*0158*/ 	.word	0x00000320
        /*015c*/ 	.word	0x000000ff
        /*0160*/ 	.word	0x000000c0
        /*0164*/ 	.short	0x0100
        /*0166*/ 	.byte	0x08
	.zero		1


	//   ....[14]....
        /*0168*/ 	.word	0x00000330
        /*016c*/ 	.word	0x000000ff
        /*0170*/ 	.word	0x00000038
        /*0174*/ 	.short	0x0100
        /*0176*/ 	.byte	0x08
	.zero		1


	//   ....[15]....
        /*0178*/ 	.word	0x00000340
        /*017c*/ 	.word	0x000000ff
        /*0180*/ 	.word	0x000000c8
        /*0184*/ 	.short	0x0100
        /*0186*/ 	.byte	0x08
	.zero		1


	//   ....[16]....
        /*0188*/ 	.word	0x00000350
        /*018c*/ 	.word	0x000000ff
        /*0190*/ 	.word	0x00000040
        /*0194*/ 	.short	0x0100
        /*0196*/ 	.byte	0x08
	.zero		1


	//   ....[17]....
        /*0198*/ 	.word	0x00000360
        /*019c*/ 	.word	0x000000ff
        /*01a0*/ 	.word	0x000000d0
        /*01a4*/ 	.short	0x0100
        /*01a6*/ 	.byte	0x08
	.zero		1


	//   ....[18]....
        /*01a8*/ 	.word	0x00000370
        /*01ac*/ 	.word	0x000000ff
        /*01b0*/ 	.word	0x00000048
        /*01b4*/ 	.short	0x0100
        /*01b6*/ 	.byte	0x08
	.zero		1


	//   ....[19]....
        /*01b8*/ 	.word	0x00000380
        /*01bc*/ 	.word	0x000000ff
        /*01c0*/ 	.word	0x000000d8
        /*01c4*/ 	.short	0x0100
        /*01c6*/ 	.byte	0x08
	.zero		1


	//   ....[20]....
        /*01c8*/ 	.word	0x00000390
        /*01cc*/ 	.word	0x000000ff
        /*01d0*/ 	.word	0x00000050
        /*01d4*/ 	.short	0x0100
        /*01d6*/ 	.byte	0x08
	.zero		1


	//   ....[21]....
        /*01d8*/ 	.word	0x000003a0
        /*01dc*/ 	.word	0x000000ff
        /*01e0*/ 	.word	0x000000e0
        /*01e4*/ 	.short	0x0100
        /*01e6*/ 	.byte	0x08
	.zero		1


	//   ....[22]....
        /*01e8*/ 	.word	0x000003b0
        /*01ec*/ 	.word	0x000000ff
        /*01f0*/ 	.word	0x00000058
        /*01f4*/ 	.short	0x0100
        /*01f6*/ 	.byte	0x08
	.zero		1


	//   ....[23]....
        /*01f8*/ 	.word	0x000003c0
        /*01fc*/ 	.word	0x000000ff
        /*0200*/ 	.word	0x000000e8
        /*0204*/ 	.short	0x0100
        /*0206*/ 	.byte	0x08
	.zero		1


	//   ....[24]....
        /*0208*/ 	.word	0x000003d0
        /*020c*/ 	.word	0x000000ff
        /*0210*/ 	.word	0x00000060
        /*0214*/ 	.short	0x0100
        /*0216*/ 	.byte	0x08
	.zero		1


	//   ....[25]....
        /*0218*/ 	.word	0x000003e0
        /*021c*/ 	.word	0x000000ff
        /*0220*/ 	.word	0x000000f0
        /*0224*/ 	.short	0x0100
        /*0226*/ 	.byte	0x08
	.zero		1


	//   ....[26]....
        /*0228*/ 	.word	0x000003f0
        /*022c*/ 	.word	0x000000ff
        /*0230*/ 	.word	0x00000068
        /*0234*/ 	.short	0x0100
        /*0236*/ 	.byte	0x08
	.zero		1


	//   ....[27]....
        /*0238*/ 	.word	0x00000400
        /*023c*/ 	.word	0x000000ff
        /*0240*/ 	.word	0x000000f8
        /*0244*/ 	.short	0x0100
        /*0246*/ 	.byte	0x08
	.zero		1


	//   ....[28]....
        /*0248*/ 	.word	0x00000410
        /*024c*/ 	.word	0x000000ff
        /*0250*/ 	.word	0x00000070
        /*0254*/ 	.short	0x0100
        /*0256*/ 	.byte	0x08
	.zero		1


	//   ....[29]....
        /*0258*/ 	.word	0x00000420
        /*025c*/ 	.word	0x000000ff
        /*0260*/ 	.word	0x00000100
        /*0264*/ 	.short	0x0100
        /*0266*/ 	.byte	0x08
	.zero		1


	//   ....[30]....
        /*0268*/ 	.word	0x00000430
        /*026c*/ 	.word	0x000000ff
        /*0270*/ 	.word	0x00000078
        /*0274*/ 	.short	0x0100
        /*0276*/ 	.byte	0x08
	.zero		1


	//   ....[31]....
        /*0278*/ 	.word	0x00000440
        /*027c*/ 	.word	0x000000ff
        /*0280*/ 	.word	0x00000108
        /*0284*/ 	.short	0x0100
        /*0286*/ 	.byte	0x08
	.zero		1


	//   ....[32]....
        /*0288*/ 	.word	0x00000450
        /*028c*/ 	.word	0x000000ff
        /*0290*/ 	.word	0x00000080
        /*0294*/ 	.short	0x0100
        /*0296*/ 	.byte	0x08
	.zero		1


	//   ....[33]....
        /*0298*/ 	.word	0x00000460
        /*029c*/ 	.word	0x000000ff
        /*02a0*/ 	.word	0x00000110
        /*02a4*/ 	.short	0x0100
        /*02a6*/ 	.byte	0x08
	.zero		1


	//   ....[34]....
        /*02a8*/ 	.word	0x00000470
        /*02ac*/ 	.word	0x000000ff
        /*02b0*/ 	.word	0x00000088
        /*02b4*/ 	.short	0x0100
        /*02b6*/ 	.byte	0x08
	.zero		1


	//   ....[35]....
        /*02b8*/ 	.word	0x00000480
        /*02bc*/ 	.word	0x000000ff
        /*02c0*/ 	.word	0x00000118
        /*02c4*/ 	.short	0x0100
        /*02c6*/ 	.byte	0x08
	.zero		1


	//   ....[36]....
        /*02c8*/ 	.word	0x000008e0
        /*02cc*/ 	.word	0x000000ff
        /*02d0*/ 	.word	0x00000130
        /*02d4*/ 	.short	0x0100
        /*02d6*/ 	.byte	0x06
	.zero		1


	//   ....[37]....
        /*02d8*/ 	.word	0x00000970
        /*02dc*/ 	.word	0x000000ff
        /*02e0*/ 	.word	0x00000138
        /*02e4*/ 	.short	0x0100
        /*02e6*/ 	.byte	0x06
	.zero		1


	//   ....[38]....
        /*02e8*/ 	.word	0x00001690
        /*02ec*/ 	.word	0x00000003
        /*02f0*/ 	.word	0x00000000
        /*02f4*/ 	.short	0x010a
        /*02f6*/ 	.byte	0x3f
	.zero		1


	//   ....[39]....
        /*02f8*/ 	.word	0x000016d0
        /*02fc*/ 	.word	0x00000003
        /*0300*/ 	.word	0x00000000
        /*0304*/ 	.short	0x010a
        /*0306*/ 	.byte	0x3f
	.zero		1


	//   ....[40]....
        /*0308*/ 	.word	0x000019c0
        /*030c*/ 	.word	0x000000ff
        /*0310*/ 	.word	0x00000000
        /*0314*/ 	.short	0x010a
        /*0316*/ 	.byte	0x04
	.zero		1


	//   ....[41]....
        /*0318*/ 	.word	0x00001a00
        /*031c*/ 	.word	0x000000ff
        /*0320*/ 	.word	0x00000000
        /*0324*/ 	.short	0x010a
        /*0326*/ 	.byte	0x04
	.zero		1


	//   ....[42]....
        /*0328*/ 	.word	0x00001bb0
        /*032c*/ 	.word	0x00000005
        /*0330*/ 	.word	0x00000000
        /*0334*/ 	.short	0x0101
        /*0336*/ 	.byte	0x3f
	.zero		1


	//   ....[43]....
        /*0338*/ 	.word	0x00001e00
        /*033c*/ 	.word	0x00000000
        /*0340*/ 	.word	0x00000000
        /*0344*/ 	.short	0x0101
        /*0346*/ 	.byte	0x3f
	.zero		1


	//   ....[44]....
        /*0348*/ 	.word	0x00004b80
        /*034c*/ 	.word	0x00000017
        /*0350*/ 	.word	0x00000090
        /*0354*/ 	.short	0x010a
        /*0356*/ 	.byte	0x3f
	.zero		1


	//   ....[45]....
        /*0358*/ 	.word	0x00004ef0
        /*035c*/ 	.word	0x00000003
        /*0360*/ 	.word	0x00000138
        /*0364*/ 	.short	0x0101
        /*0366*/ 	.byte	0x3f
	.zero		1


	//   ....[46]....
        /*0368*/ 	.word	0x00005650
        /*036c*/ 	.word	0x00000007
        /*0370*/ 	.word	0x00000000
        /*0374*/ 	.short	0x010a
        /*0376*/ 	.byte	0x3f
	.zero		1


	//   ....[47]....
        /*0378*/ 	.word	0x000056d0
        /*037c*/ 	.word	0x00000008
        /*0380*/ 	.word	0x00000000
        /*0384*/ 	.short	0x010a
        /*0386*/ 	.byte	0x3f
	.zero		1


	//   ....[48]....
        /*0388*/ 	.word	0x00005760
        /*038c*/ 	.word	0x00000009
        /*0390*/ 	.word	0x00000000
        /*0394*/ 	.short	0x010a
        /*0396*/ 	.byte	0x3f
	.zero		1


	//   ....[49]....
        /*0398*/ 	.word	0x000057f0
        /*039c*/ 	.word	0x00000008
        /*03a0*/ 	.word	0x00000000
        /*03a4*/ 	.short	0x010a
        /*03a6*/ 	.byte	0x3f
	.zero		1


	//   ....[50]....
        /*03a8*/ 	.word	0x00005880
        /*03ac*/ 	.word	0x00000009
        /*03b0*/ 	.word	0x00000000
        /*03b4*/ 	.short	0x010a
        /*03b6*/ 	.byte	0x3f
	.zero		1


	//   ....[51]....
        /*03b8*/ 	.word	0x00005910
        /*03bc*/ 	.word	0x00000008
        /*03c0*/ 	.word	0x00000000
        /*03c4*/ 	.short	0x010a
        /*03c6*/ 	.byte	0x3f
	.zero		1


	//   ....[52]....
        /*03c8*/ 	.word	0x000059a0
        /*03cc*/ 	.word	0x00000009
        /*03d0*/ 	.word	0x00000000
        /*03d4*/ 	.short	0x010a
        /*03d6*/ 	.byte	0x3f
	.zero		1


	//   ....[53]....
        /*03d8*/ 	.word	0x00005a30
        /*03dc*/ 	.word	0x00000008
        /*03e0*/ 	.word	0x00000000
        /*03e4*/ 	.short	0x010a
        /*03e6*/ 	.byte	0x3f
	.zero		1


	//   ....[54]....
        /*03e8*/ 	.word	0x00005ac0
        /*03ec*/ 	.word	0x00000009
        /*03f0*/ 	.word	0x00000000
        /*03f4*/ 	.short	0x010a
        /*03f6*/ 	.byte	0x3f
	.zero		1


	//   ....[55]....
        /*03f8*/ 	.word	0x00005b50
        /*03fc*/ 	.word	0x00000008
        /*0400*/ 	.word	0x00000000
        /*0404*/ 	.short	0x010a
        /*0406*/ 	.byte	0x3f
	.zero		1


	//   ....[56]....
        /*0408*/ 	.word	0x00005be0
        /*040c*/ 	.word	0x00000009
        /*0410*/ 	.word	0x00000000
        /*0414*/ 	.short	0x010a
        /*0416*/ 	.byte	0x3f
	.zero		1


	//   ....[57]....
        /*0418*/ 	.word	0x00005c70
        /*041c*/ 	.word	0x00000008
        /*0420*/ 	.word	0x00000000
        /*0424*/ 	.short	0x010a
        /*0426*/ 	.byte	0x3f
	.zero		1


	//   ....[58]....
        /*0428*/ 	.word	0x00005d00
        /*042c*/ 	.word	0x00000009
        /*0430*/ 	.word	0x00000000
        /*0434*/ 	.short	0x010a
        /*0436*/ 	.byte	0x3f
	.zero		1


	//   ....[59]....
        /*0438*/ 	.word	0x00005d90
        /*043c*/ 	.word	0x00000008
        /*0440*/ 	.word	0x00000000
        /*0444*/ 	.short	0x010a
        /*0446*/ 	.byte	0x3f
	.zero		1


	//   ....[60]....
        /*0448*/ 	.word	0x00005e20
        /*044c*/ 	.word	0x00000009
        /*0450*/ 	.word	0x00000000
        /*0454*/ 	.short	0x010a
        /*0456*/ 	.byte	0x3f
	.zero		1


	//   ....[61]....
        /*0458*/ 	.word	0x00005eb0
        /*045c*/ 	.word	0x00000008
        /*0460*/ 	.word	0x00000000
        /*0464*/ 	.short	0x010a
        /*0466*/ 	.byte	0x3f
	.zero		1


	//   ....[62]....
        /*0468*/ 	.word	0x00005f40
        /*046c*/ 	.word	0x0000000b
        /*0470*/ 	.word	0x00000000
        /*0474*/ 	.short	0x010a
        /*0476*/ 	.byte	0x3f
	.zero		1


	//   ....[63]....
        /*0478*/ 	.word	0x00005fd0
        /*047c*/ 	.word	0x00000003
        /*0480*/ 	.word	0x00000000
        /*0484*/ 	.short	0x010a
        /*0486*/ 	.byte	0x3f
	.zero		1


	//   ....[64]....
        /*0488*/ 	.word	0x00006030
        /*048c*/ 	.word	0x00000003
        /*0490*/ 	.word	0x00000000
        /*0494*/ 	.short	0x010a
        /*0496*/ 	.byte	0x3f
	.zero		1


	//   ....[65]....
        /*0498*/ 	.word	0x00006090
        /*049c*/ 	.word	0x00000005
        /*04a0*/ 	.word	0x00000000
        /*04a4*/ 	.short	0x010a
        /*04a6*/ 	.byte	0x3f
	.zero		1


	//   ....[66]....
        /*04a8*/ 	.word	0x00006160
        /*04ac*/ 	.word	0x00000017
        /*04b0*/ 	.word	0x00000090
        /*04b4*/ 	.short	0x010a
        /*04b6*/ 	.byte	0x3f
	.zero		1


	//   ....[67]....
        /*04b8*/ 	.word	0x00006230
        /*04bc*/ 	.word	0x00000007
        /*04c0*/ 	.word	0x00000000
        /*04c4*/ 	.short	0x010a
        /*04c6*/ 	.byte	0x3f
	.zero		1


	//   ....[68]....
        /*04c8*/ 	.word	0x00006280
        /*04cc*/ 	.word	0x00000008
        /*04d0*/ 	.word	0x00000000
        /*04d4*/ 	.short	0x010a
        /*04d6*/ 	.byte	0x3f
	.zero		1


	//   ....[69]....
        /*04d8*/ 	.word	0x000062d0
        /*04dc*/ 	.word	0x00000009
        /*04e0*/ 	.word	0x00000000
        /*04e4*/ 	.short	0x010a
        /*04e6*/ 	.byte	0x3f
	.zero		1


	//   ....[70]....
        /*04e8*/ 	.word	0x00006320
        /*04ec*/ 	.word	0x00000008
        /*04f0*/ 	.word	0x00000000
        /*04f4*/ 	.short	0x010a
        /*04f6*/ 	.byte	0x3f
	.zero		1


	//   ....[71]....
        /*04f8*/ 	.word	0x00006370
        /*04fc*/ 	.word	0x00000009
        /*0500*/ 	.word	0x00000000
        /*0504*/ 	.short	0x010a
        /*0506*/ 	.byte	0x3f
	.zero		1


	//   ....[72]....
        /*0508*/ 	.word	0x000063c0
        /*050c*/ 	.word	0x00000008
        /*0510*/ 	.word	0x00000000
        /*0514*/ 	.short	0x010a
        /*0516*/ 	.byte	0x3f
	.zero		1


	//   ....[73]....
        /*0518*/ 	.word	0x00006410
        /*051c*/ 	.word	0x00000009
        /*0520*/ 	.word	0x00000000
        /*0524*/ 	.short	0x010a
        /*0526*/ 	.byte	0x3f
	.zero		1


	//   ....[74]....
        /*0528*/ 	.word	0x00006460
        /*052c*/ 	.word	0x00000008
        /*0530*/ 	.word	0x00000000
        /*0534*/ 	.short	0x010a
        /*0536*/ 	.byte	0x3f
	.zero		1


	//   ....[75]....
        /*0538*/ 	.word	0x000064b0
        /*053c*/ 	.word	0x00000009
        /*0540*/ 	.word	0x00000000
        /*0544*/ 	.short	0x010a
        /*0546*/ 	.byte	0x3f
	.zero		1


	//   ....[76]....
        /*0548*/ 	.word	0x00006500
        /*054c*/ 	.word	0x00000008
        /*0550*/ 	.word	0x00000000
        /*0554*/ 	.short	0x010a
        /*0556*/ 	.byte	0x3f
	.zero		1


	//   ....[77]....
        /*0558*/ 	.word	0x00006550
        /*055c*/ 	.word	0x00000009
        /*0560*/ 	.word	0x00000000
        /*0564*/ 	.short	0x010a
        /*0566*/ 	.byte	0x3f
	.zero		1


	//   ....[78]....
        /*0568*/ 	.word	0x000065a0
        /*056c*/ 	.word	0x00000008
        /*0570*/ 	.word	0x00000000
        /*0574*/ 	.short	0x010a
        /*0576*/ 	.byte	0x3f
	.zero		1


	//   ....[79]....
        /*0578*/ 	.word	0x000065f0
        /*057c*/ 	.word	0x00000009
        /*0580*/ 	.word	0x00000000
        /*0584*/ 	.short	0x010a
        /*0586*/ 	.byte	0x3f
	.zero		1


	//   ....[80]....
        /*0588*/ 	.word	0x00006640
        /*058c*/ 	.word	0x00000008
        /*0590*/ 	.word	0x00000000
        /*0594*/ 	.short	0x010a
        /*0596*/ 	.byte	0x3f
	.zero		1


	//   ....[81]....
        /*0598*/ 	.word	0x00006690
        /*059c*/ 	.word	0x00000009
        /*05a0*/ 	.word	0x00000000
        /*05a4*/ 	.short	0x010a
        /*05a6*/ 	.byte	0x3f
	.zero		1


	//   ....[82]....
        /*05a8*/ 	.word	0x000066e0
        /*05ac*/ 	.word	0x00000008
        /*05b0*/ 	.word	0x00000000
        /*05b4*/ 	.short	0x010a
        /*05b6*/ 	.byte	0x3f
	.zero		1


	//   ....[83]....
        /*05b8*/ 	.word	0x00006730
        /*05bc*/ 	.word	0x0000000b
        /*05c0*/ 	.word	0x00000000
        /*05c4*/ 	.short	0x010a
        /*05c6*/ 	.byte	0x3f
	.zero		1


	//----- nvinfo : EIATTR_NUM_MBARRIERS
	.align		4
.L_35:
        /*05c8*/ 	.byte	0x03, 0x38
        /*05ca*/ 	.short	0x0026


	//----- nvinfo : EIATTR_EXIT_INSTR_OFFSETS
	.align		4
        /*05cc*/ 	.byte	0x04, 0x1c
        /*05ce*/ 	.short	(.L_37 - .L_36)


	//   ....[0]....
.L_36:
        /*05d0*/ 	.word	0x00000b40


	//   ....[1]....
        /*05d4*/ 	.word	0x00001350


	//   ....[2]....
        /*05d8*/ 	.word	0x00004280


	//   ....[3]....
        /*05dc*/ 	.word	0x000047e0


	//   ....[4]....
        /*05e0*/ 	.word	0x00006020


	//----- nvinfo : EIATTR_MAX_THREADS
	.align		4
.L_37:
        /*05e4*/ 	.byte	0x04, 0x05
        /*05e6*/ 	.short	(.L_39 - .L_38)
.L_38:
        /*05e8*/ 	.word	0x00000180
        /*05ec*/ 	.word	0x00000001
        /*05f0*/ 	.word	0x00000001


	//----- nvinfo : EIATTR_CRS_STACK_SIZE
	.align		4
.L_39:
        /*05f4*/ 	.byte	0x04, 0x1e
        /*05f6*/ 	.short	(.L_41 - .L_40)
.L_40:
        /*05f8*/ 	.word	0x00000000


	//----- nvinfo : EIATTR_CBANK_PARAM_SIZE
	.align		4
.L_41:
        /*05fc*/ 	.byte	0x03, 0x19
        /*05fe*/ 	.short	0x0470


	//----- nvinfo : EIATTR_PARAM_CBANK
	.align		4
        /*0600*/ 	.byte	0x04, 0x0a
        /*0602*/ 	.short	(.L_43 - .L_42)
	.align		4
.L_42:
        /*0604*/ 	.word	index@(.nv.constant0._ZN7cutlass13device_kernelINS_4gemm6kernel13GemmUniversalIN4cute5tupleIJiiiiEEENS1_10collective13CollectiveMmaINS1_34MainloopSm90TmaGmmaWarpSpecializedILi18ENS5_IJNS4_1CILi2EEENSA_ILi1EEESC_EEENS1_35KernelTmaWarpSpecializedCooperativeEEENS5_IJNSA_ILi384EEENSA_ILi16EEENSA_ILi32EEEEEEaNS5_IJlSC_lEEEaSK_NS4_8TiledMMAINS4_8MMA_AtomIJNS4_4SM904GMMA26MMA_64x16x32_S32S8S8_SS_TNEEEENS4_6LayoutISD_NS5_IJSC_NSA_ILi0EEESS_EEEEENS5_IJNS4_10UnderscoreESV_SV_EEEEENS4_13SM90_TMA_LOADENS4_14ComposedLayoutINS4_7SwizzleILi1ELi4ELi3EEENS4_18smem_ptr_flag_bitsILi8EEENSR_INS5_IJNSA_ILi8EEESI_EEENS5_IJSI_SC_EEEEEEEvNS4_8identityENS4_23SM90_TMA_LOAD_MULTICASTES18_vS19_EENS_8epilogue10collective6detail29Sm90TmaWarpSpecializedAdapterINS1D_15DefaultEpilogueIaSK_SK_NS1C_6thread17LinearCombinationIaLi1EiiLNS1H_9ScaleType4KindE0ELNS_15FloatRoundStyleE2EaEENS1_15EpilogueDefaultEEEEEvvEEEEvNT_6ParamsE)
        /*0608*/ 	.short	0x0210
        /*060a*/ 	.short	0x0470


	//----- nvinfo : EIATTR_SW_WAR
	.align		4
.L_43:
        /*060c*/ 	.byte	0x04, 0x36
        /*060e*/ 	.short	(.L_45 - .L_44)
.L_44:
        /*0610*/ 	.word	0x00000008
.L_45:


//--------------------- .nv.callgraph             --------------------------
	.section	.nv.callgraph,"",@"SHT_CUDA_CALLGRAPH"
	.align	4
	.sectionentsize	8
	.align		4
        /*0000*/ 	.word	0x00000000
	.align		4
        /*0004*/ 	.word	0xffffffff
	.align		4
        /*0008*/ 	.word	index@(_ZN7cutlass13device_kernelINS_4gemm6kernel13GemmUniversalIN4cute5tupleIJiiiiEEENS1_10collective13CollectiveMmaINS1_34MainloopSm90TmaGmmaWarpSpecializedILi18ENS5_IJNS4_1CILi2EEENSA_ILi1EEESC_EEENS1_35KernelTmaWarpSpecializedCooperativeEEENS5_IJNSA_ILi384EEENSA_ILi16EEENSA_ILi32EEEEEEaNS5_IJlSC_lEEEaSK_NS4_8TiledMMAINS4_8MMA_AtomIJNS4_4SM904GMMA26MMA_64x16x32_S32S8S8_SS_TNEEEENS4_6LayoutISD_NS5_IJSC_NSA_ILi0EEESS_EEEEENS5_IJNS4_10UnderscoreESV_SV_EEEEENS4_13SM90_TMA_LOADENS4_14ComposedLayoutINS4_7SwizzleILi1ELi4ELi3EEENS4_18smem_ptr_flag_bitsILi8EEENSR_INS5_IJNSA_ILi8EEESI_EEENS5_IJSI_SC_EEEEEEEvNS4_8identityENS4_23SM90_TMA_LOAD_MULTICASTES18_vS19_EENS_8epilogue10collective6detail29Sm90TmaWarpSpecializedAdapterINS1D_15DefaultEpilogueIaSK_SK_NS1C_6thread17LinearCombinationIaLi1EiiLNS1H_9ScaleType4KindE0ELNS_15FloatRoundStyleE2EaEENS1_15EpilogueDefaultEEEEEvvEEEEvNT_6ParamsE)
	.align		4
        /*000c*/ 	.word	index@(__assertfail)
	.align		4
        /*0010*/ 	.word	0x00000000
	.align		4
        /*0014*/ 	.word	0xfffffffe
	.align		4
        /*0018*/ 	.word	0x00000000
	.align		4
        /*001c*/ 	.word	0xfffffffd
	.align		4
        /*0020*/ 	.word	0x00000000
	.align		4
        /*0024*/ 	.word	0xfffffffc


//--------------------- .nv.constant4             --------------------------
	.section	.nv.constant4,"a",@progbits
	.align	8
	.align		8
.nv.constant4:
        /*0000*/ 	.dword	__assertfail
	.align		8
        /*0008*/ 	.dword	__unnamed_1
	.align		8
        /*0010*/ 	.dword	_ZN39_INTERNAL_b9ce55f3_4_k_cu_75893dc5_30524cuda3std3__45__cpo5beginE
	.align		8
        /*0018*/ 	.dword	_ZN39_INTERNAL_b9ce55f3_4_k_cu_75893dc5_30524cuda3std3__45__cpo3endE
	.align		8
        /*0020*/ 	.dword	_ZN39_INTERNAL_b9ce55f3_4_k_cu_75893dc5_30524cuda3std3__45__cpo6cbeginE
	.align		8
        /*0028*/ 	.dword	_ZN39_INTERNAL_b9ce55f3_4_k_cu_75893dc5_30524cuda3std3__45__cpo4cendE
	.align		8
        /*0030*/ 	.dword	_ZN39_INTERNAL_b9ce55f3_4_k_cu_75893dc5_30524cuda3std3__441_GLOBAL__N__b9ce55f3_4_k_cu_75893dc5_30526ignoreE
	.align		8
        /*0038*/ 	.dword	_ZN39_INTERNAL_b9ce55f3_4_k_cu_75893dc5_30524cuda3std3__419piecewise_constructE
	.align		8
        /*0040*/ 	.dword	_ZN39_INTERNAL_b9ce55f3_4_k_cu_75893dc5_30524cuda3std3__48in_placeE
	.align		8
        /*0048*/ 	.dword	_ZN39_INTERNAL_b9ce55f3_4_k_cu_75893dc5_30524cuda3std6ranges3__45__cpo4swapE
	.align		8
        /*0050*/ 	.dword	_ZN39_INTERNAL_b9ce55f3_4_k_cu_75893dc5_30524cuda3std6ranges3__45__cpo9iter_moveE
	.align		8
        /*0058*/ 	.dword	_ZN39_INTERNAL_b9ce55f3_4_k_cu_75893dc5_30524cute7productE
	.align		8
        /*0060*/ 	.dword	_ZN39_INTERNAL_b9ce55f3_4_k_cu_75893dc5_30524cute1_E
	.align		8
        /*0068*/ 	.dword	$str$22
	.align		8
        /*0070*/ 	.dword	$str$23


//--------------------- .text._ZN7cutlass13device_kernelINS_4gemm6kernel13GemmUniversalIN4cute5tupleIJiiiiEEENS1_10collective13CollectiveMmaINS1_34MainloopSm90TmaGmmaWarpSpecializedILi18ENS5_IJNS4_1CILi2EEENSA_ILi1EEESC_EEENS1_35KernelTmaWarpSpecializedCooperativeEEENS5_IJNSA_ILi384EEENSA_ILi16EEENSA_ILi32EEEEEEaNS5_IJlSC_lEEEaSK_NS4_8TiledMMAINS4_8MMA_AtomIJNS4_4SM904GMMA26MMA_64x16x32_S32S8S8_SS_TNEEEENS4_6LayoutISD_NS5_IJSC_NSA_ILi0EEESS_EEEEENS5_IJNS4_10UnderscoreESV_SV_EEEEENS4_13SM90_TMA_LOADENS4_14ComposedLayoutINS4_7SwizzleILi1ELi4ELi3EEENS4_18smem_ptr_flag_bitsILi8EEENSR_INS5_IJNSA_ILi8EEESI_EEENS5_IJSI_SC_EEEEEEEvNS4_8identityENS4_23SM90_TMA_LOAD_MULTICASTES18_vS19_EENS_8epilogue10collective6detail29Sm90TmaWarpSpecializedAdapterINS1D_15DefaultEpilogueIaSK_SK_NS1C_6thread17LinearCombinationIaLi1EiiLNS1H_9ScaleType4KindE0ELNS_15FloatRoundStyleE2EaEENS1_15EpilogueDefaultEEEEEvvEEEEvNT_6ParamsE --------------------------
	.section	.text._ZN7cutlass13device_kernelINS_4gemm6kernel13GemmUniversalIN4cute5tupleIJiiiiEEENS1_10collective13CollectiveMmaINS1_34MainloopSm90TmaGmmaWarpSpecializedILi18ENS5_IJNS4_1CILi2EEENSA_ILi1EEESC_EEENS1_35KernelTmaWarpSpecializedCooperativeEEENS5_IJNSA_ILi384EEENSA_ILi16EEENSA_ILi32EEEEEEaNS5_IJlSC_lEEEaSK_NS4_8TiledMMAINS4_8MMA_AtomIJNS4_4SM904GMMA26MMA_64x16x32_S32S8S8_SS_TNEEEENS4_6LayoutISD_NS5_IJSC_NSA_ILi0EEESS_EEEEENS5_IJNS4_10UnderscoreESV_SV_EEEEENS4_13SM90_TMA_LOADENS4_14ComposedLayoutINS4_7SwizzleILi1ELi4ELi3EEENS4_18smem_ptr_flag_bitsILi8EEENSR_INS5_IJNSA_ILi8EEESI_EEENS5_IJSI_SC_EEEEEEEvNS4_8identityENS4_23SM90_TMA_LOAD_MULTICASTES18_vS19_EENS_8epilogue10collective6detail29Sm90TmaWarpSpecializedAdapterINS1D_15DefaultEpilogueIaSK_SK_NS1C_6thread17LinearCombinationIaLi1EiiLNS1H_9ScaleType4KindE0ELNS_15FloatRoundStyleE2EaEENS1_15EpilogueDefaultEEEEEvvEEEEvNT_6ParamsE,"ax",@progbits
	.align	128
.text._ZN7cutlass13device_kernelINS_4gemm6kernel13GemmUniversalIN4cute5tupleIJiiiiEEENS1_10collective13CollectiveMmaINS1_34MainloopSm90TmaGmmaWarpSpecializedILi18ENS5_IJNS4_1CILi2EEENSA_ILi1EEESC_EEENS1_35KernelTmaWarpSpecializedCooperativeEEENS5_IJNSA_ILi384EEENSA_ILi16EEENSA_ILi32EEEEEEaNS5_IJlSC_lEEEaSK_NS4_8TiledMMAINS4_8MMA_AtomIJNS4_4SM904GMMA26MMA_64x16x32_S32S8S8_SS_TNEEEENS4_6LayoutISD_NS5_IJSC_NSA_ILi0EEESS_EEEEENS5_IJNS4_10UnderscoreESV_SV_EEEEENS4_13SM90_TMA_LOADENS4_14ComposedLayoutINS4_7SwizzleILi1ELi4ELi3EEENS4_18smem_ptr_flag_bitsILi8EEENSR_INS5_IJNSA_ILi8EEESI_EEENS5_IJSI_SC_EEEEEEEvNS4_8identityENS4_23SM90_TMA_LOAD_MULTICASTES18_vS19_EENS_8epilogue10collective6detail29Sm90TmaWarpSpecializedAdapterINS1D_15DefaultEpilogueIaSK_SK_NS1C_6thread17LinearCombinationIaLi1EiiLNS1H_9ScaleType4KindE0ELNS_15FloatRoundStyleE2EaEENS1_15EpilogueDefaultEEEEEvvEEEEvNT_6ParamsE:
        .type           _ZN7cutlass13device_kernelINS_4gemm6kernel13GemmUniversalIN4cute5tupleIJiiiiEEENS1_10collective13CollectiveMmaINS1_34MainloopSm90TmaGmmaWarpSpecializedILi18ENS5_IJNS4_1CILi2EEENSA_ILi1EEESC_EEENS1_35KernelTmaWarpSpecializedCooperativeEEENS5_IJNSA_ILi384EEENSA_ILi16EEENSA_ILi32EEEEEEaNS5_IJlSC_lEEEaSK_NS4_8TiledMMAINS4_8MMA_AtomIJNS4_4SM904GMMA26MMA_64x16x32_S32S8S8_SS_TNEEEENS4_6LayoutISD_NS5_IJSC_NSA_ILi0EEESS_EEEEENS5_IJNS4_10UnderscoreESV_SV_EEEEENS4_13SM90_TMA_LOADENS4_14ComposedLayoutINS4_7SwizzleILi1ELi4ELi3EEENS4_18smem_ptr_flag_bitsILi8EEENSR_INS5_IJNSA_ILi8EEESI_EEENS5_IJSI_SC_EEEEEEEvNS4_8identityENS4_23SM90_TMA_LOAD_MULTICASTES18_vS19_EENS_8epilogue10collective6detail29Sm90TmaWarpSpecializedAdapterINS1D_15DefaultEpilogueIaSK_SK_NS1C_6thread17LinearCombinationIaLi1EiiLNS1H_9ScaleType4KindE0ELNS_15FloatRoundStyleE2EaEENS1_15EpilogueDefaultEEEEEvvEEEEvNT_6ParamsE,@function
        .size           _ZN7cutlass13device_kernelINS_4gemm6kernel13GemmUniversalIN4cute5tupleIJiiiiEEENS1_10collective13CollectiveMmaINS1_34MainloopSm90TmaGmmaWarpSpecializedILi18ENS5_IJNS4_1CILi2EEENSA_ILi1EEESC_EEENS1_35KernelTmaWarpSpecializedCooperativeEEENS5_IJNSA_ILi384EEENSA_ILi16EEENSA_ILi32EEEEEEaNS5_IJlSC_lEEEaSK_NS4_8TiledMMAINS4_8MMA_AtomIJNS4_4SM904GMMA26MMA_64x16x32_S32S8S8_SS_TNEEEENS4_6LayoutISD_NS5_IJSC_NSA_ILi0EEESS_EEEEENS5_IJNS4_10UnderscoreESV_SV_EEEEENS4_13SM90_TMA_LOADENS4_14ComposedLayoutINS4_7SwizzleILi1ELi4ELi3EEENS4_18smem_ptr_flag_bitsILi8EEENSR_INS5_IJNSA_ILi8EEESI_EEENS5_IJSI_SC_EEEEEEEvNS4_8identityENS4_23SM90_TMA_LOAD_MULTICASTES18_vS19_EENS_8epilogue10collective6detail29Sm90TmaWarpSpecializedAdapterINS1D_15DefaultEpilogueIaSK_SK_NS1C_6thread17LinearCombinationIaLi1EiiLNS1H_9ScaleType4KindE0ELNS_15FloatRoundStyleE2EaEENS1_15EpilogueDefaultEEEEEvvEEEEvNT_6ParamsE,(.L_x_136 - _ZN7cutlass13device_kernelINS_4gemm6kernel13GemmUniversalIN4cute5tupleIJiiiiEEENS1_10collective13CollectiveMmaINS1_34MainloopSm90TmaGmmaWarpSpecializedILi18ENS5_IJNS4_1CILi2EEENSA_ILi1EEESC_EEENS1_35KernelTmaWarpSpecializedCooperativeEEENS5_IJNSA_ILi384EEENSA_ILi16EEENSA_ILi32EEEEEEaNS5_IJlSC_lEEEaSK_NS4_8TiledMMAINS4_8MMA_AtomIJNS4_4SM904GMMA26MMA_64x16x32_S32S8S8_SS_TNEEEENS4_6LayoutISD_NS5_IJSC_NSA_ILi0EEESS_EEEEENS5_IJNS4_10UnderscoreESV_SV_EEEEENS4_13SM90_TMA_LOADENS4_14ComposedLayoutINS4_7SwizzleILi1ELi4ELi3EEENS4_18smem_ptr_flag_bitsILi8EEENSR_INS5_IJNSA_ILi8EEESI_EEENS5_IJSI_SC_EEEEEEEvNS4_8identityENS4_23SM90_TMA_LOAD_MULTICASTES18_vS19_EENS_8epilogue10collective6detail29Sm90TmaWarpSpecializedAdapterINS1D_15DefaultEpilogueIaSK_SK_NS1C_6thread17LinearCombinationIaLi1EiiLNS1H_9ScaleType4KindE0ELNS_15FloatRoundStyleE2EaEENS1_15EpilogueDefaultEEEEEvvEEEEvNT_6ParamsE)
        .other          _ZN7cutlass13device_kernelINS_4gemm6kernel13GemmUniversalIN4cute5tupleIJiiiiEEENS1_10collective13CollectiveMmaINS1_34MainloopSm90TmaGmmaWarpSpecializedILi18ENS5_IJNS4_1CILi2EEENSA_ILi1EEESC_EEENS1_35KernelTmaWarpSpecializedCooperativeEEENS5_IJNSA_ILi384EEENSA_ILi16EEENSA_ILi32EEEEEEaNS5_IJlSC_lEEEaSK_NS4_8TiledMMAINS4_8MMA_AtomIJNS4_4SM904GMMA26MMA_64x16x32_S32S8S8_SS_TNEEEENS4_6LayoutISD_NS5_IJSC_NSA_ILi0EEESS_EEEEENS5_IJNS4_10UnderscoreESV_SV_EEEEENS4_13SM90_TMA_LOADENS4_14ComposedLayoutINS4_7SwizzleILi1ELi4ELi3EEENS4_18smem_ptr_flag_bitsILi8EEENSR_INS5_IJNSA_ILi8EEESI_EEENS5_IJSI_SC_EEEEEEEvNS4_8identityENS4_23SM90_TMA_LOAD_MULTICASTES18_vS19_EENS_8epilogue10collective6detail29Sm90TmaWarpSpecializedAdapterINS1D_15DefaultEpilogueIaSK_SK_NS1C_6thread17LinearCombinationIaLi1EiiLNS1H_9ScaleType4KindE0ELNS_15FloatRoundStyleE2EaEENS1_15EpilogueDefaultEEEEEvvEEEEvNT_6ParamsE,@"STO_CUDA_ENTRY STV_DEFAULT"
_ZN7cutlass13device_kernelINS_4gemm6kernel13GemmUniversalIN4cute5tupleIJiiiiEEENS1_10collective13CollectiveMmaINS1_34MainloopSm90TmaGmmaWarpSpecializedILi18ENS5_IJNS4_1CILi2EEENSA_ILi1EEESC_EEENS1_35KernelTmaWarpSpecializedCooperativeEEENS5_IJNSA_ILi384EEENSA_ILi16EEENSA_ILi32EEEEEEaNS5_IJlSC_lEEEaSK_NS4_8TiledMMAINS4_8MMA_AtomIJNS4_4SM904GMMA26MMA_64x16x32_S32S8S8_SS_TNEEEENS4_6LayoutISD_NS5_IJSC_NSA_ILi0EEESS_EEEEENS5_IJNS4_10UnderscoreESV_SV_EEEEENS4_13SM90_TMA_LOADENS4_14ComposedLayoutINS4_7SwizzleILi1ELi4ELi3EEENS4_18smem_ptr_flag_bitsILi8EEENSR_INS5_IJNSA_ILi8EEESI_EEENS5_IJSI_SC_EEEEEEEvNS4_8identityENS4_23SM90_TMA_LOAD_MULTICASTES18_vS19_EENS_8epilogue10collective6detail29Sm90TmaWarpSpecializedAdapterINS1D_15DefaultEpilogueIaSK_SK_NS1C_6thread17LinearCombinationIaLi1EiiLNS1H_9ScaleType4KindE0ELNS_15FloatRoundStyleE2EaEENS1_15EpilogueDefaultEEEEEvvEEEEvNT_6ParamsE:
[----:B------:R-:W0:Y:S01]  /*0000*/  LDC R1, c[0x0][0x28] ;  /* 0x00000a00ff017b82 */ /* 0x000e220000000800 */
[----:B------:R-:W1:Y:S01]  /*0010*/  S2R R18, SR_TID.X ;  /* 0x0000000000127919 */ /* 0x000e620000002100 */
[----:B------:R-:W-:Y:S01]  /*0020*/  ELECT P0, URZ, PT ;  /* 0x00000000003f782f */ /* 0x000fe20003800000 */
[----:B------:R-:W-:Y:S01]  /*0030*/  BSSY B0, `(.L_x_0) ;  /* 0x000000f000007945 */ /* 0x000fe20003800000 */
[--C-:B-1----:R-:W-:Y:S02]  /*0040*/  SHF.R.U32.HI R0, RZ, 0x5, R18.reuse ;  /* 0x00000005ff007819 */ /* 0x102fe40000011612 */
[----:B------:R-:W-:-:S03]  /*0050*/  SHF.R.U32.HI R3, RZ, 0x7, R18 ;  /* 0x00000007ff037819 */ /* 0x000fc60000011612 */
[----:B------:R-:W1:Y:S04]  /*0060*/  SHFL.IDX PT, R2, R0, RZ, 0x1f ;  /* 0x00001fff00027589 */ /* 0x000e6800000e0000 */
[----:B------:R2:W3:Y:S01]  /*0070*/  SHFL.IDX PT, R5, R3, RZ, 0x1f ;  /* 0x00001fff03057589 */ /* 0x0004e200000e0000 */
[----:B-1----:R-:W-:-:S13]  /*0080*/  ISETP.NE.OR P0, PT, R2, RZ, !P0 ;  /* 0x000000ff0200720c */ /* 0x002fda0004705670 */
[----:B0-23--:R-:W-:Y:S05]  /*0090*/  @P0 BRA `(.L_x_1) ;  /* 0x0000000000200947 */ /* 0x00dfea0003800000 */
[----:B------:R-:W-:Y:S02]  /*00a0*/  ULDC.64 UR4, c[0x0][0x198] ;  /* 0x0000660000047ab9 */ /* 0x000fe40000000a00 */
[----:B------:R-:W-:Y:S02]  /*00b0*/  UIADD3 UR6, UP0, UR4, 0xf0, URZ ;  /* 0x000000f004067890 */ /* 0x000fe4000ff1e03f */
[----:B------:R-:W-:Y:S02]  /*00c0*/  UIADD3 UR4, UP1, UR4, 0x1f0, URZ ;  /* 0x000001f004047890 */ /* 0x000fe4000ff3e03f */
[----:B------:R-:W-:Y:S02]  /*00d0*/  UIADD3.X UR7, URZ, UR5, URZ, UP0, !UPT ;  /* 0x000000053f077290 */ /* 0x000fe400087fe43f */
[----:B------:R-:W-:-:S07]  /*00e0*/  UIADD3.X UR5, URZ, UR5, URZ, UP1, !UPT ;  /* 0x000000053f057290 */ /* 0x000fce0008ffe43f */
[----:B------:R0:W-:Y:S02]  /*00f0*/  UTMACCTL.PF [UR6] ;  /* 0x00000000060079b9 */ /* 0x0001e40008040000 */
[----:B------:R0:W-:Y:S02]  /*0100*/  UTMACCTL.PF [UR4] ;  /* 0x00000000040079b9 */ /* 0x0001e40008040000 */
[----:B0-----:R-:W-:Y:S01]  /*0110*/  NOP ;  /* 0x0000000000007918 */ /* 0x001fe20000000000 */
.L_x_1:
[----:B------:R-:W-:Y:S05]  /*0120*/  BSYNC B0 ;  /* 0x0000000000007941 */ /* 0x000fea0003800000 */
.L_x_0:
[----:B------:R-:W0:Y:S02]  /*0130*/  SHFL.IDX PT, R3, R0, RZ, 0x1f ;  /* 0x00001fff00037589 */ /* 0x000e2400000e0000 */
[----:B0-----:R-:W-:-:S13]  /*0140*/  ISETP.NE.AND P0, PT, R3, RZ, PT ;  /* 0x000000ff0300720c */ /* 0x001fda0003f05270 */
[----:B------:R-:W-:Y:S05]  /*0150*/  @P0 BRA `(.L_x_2) ;  /* 0x0000000000d40947 */ /* 0x000fea0003800000 */
[----:B------:R-:W-:Y:S01]  /*0160*/  ELECT P0, URZ, PT ;  /* 0x00000000003f782f */ /* 0x000fe20003800000 */
[----:B------:R-:W-:-:S12]  /*0170*/  BSSY B0, `(.L_x_2) ;  /* 0x0000033000007945 */ /* 0x000fd80003800000 */
[----:B------:R-:W-:Y:S05]  /*0180*/  @!P0 BRA `(.L_x_3) ;  /* 0x0000000000c48947 */ /* 0x000fea0003800000 */
[----:B------:R-:W0:Y:S01]  /*0190*/  S2UR UR8, SR_CgaCtaId ;  /* 0x00000000000879c3 */ /* 0x000e220000008800 */
[----:B------:R-:W-:Y:S01]  /*01a0*/  UMOV UR4, 0x400 ;  /* 0x0000040000047882 */ /* 0x000fe20000000000 */
[----:B------:R-:W-:Y:S01]  /*01b0*/  UMOV UR5, 0x1 ;  /* 0x0000000100057882 */ /* 0x000fe20000000000 */
[----:B------:R-:W-:Y:S02]  /*01c0*/  UMOV UR6, 0x4 ;  /* 0x0000000400067882 */ /* 0x000fe40000000000 */
[----:B------:R-:W-:-:S04]  /*01d0*/  UIADD3 UR6, -UR6, 0x100000, URZ ;  /* 0x0010000006067890 */ /* 0x000fc8000fffe13f */
[----:B------:R-:W-:Y:S02]  /*01e0*/  USHF.L.U32 UR7, UR6, 0xb, URZ ;  /* 0x0000000b06077899 */ /* 0x000fe4000800063f */
[----:B------:R-:W-:Y:S02]  /*01f0*/  USHF.L.U32 UR6, UR6, 0x1, URZ ;  /* 0x0000000106067899 */ /* 0x000fe4000800063f */
[----:B0-----:R-:W-:Y:S02]  /*0200*/  ULEA UR8, UR8, UR4, 0x18 ;  /* 0x0000000408087291 */ /* 0x001fe4000f8ec03f */
[----:B------:R-:W-:-:S04]  /*0210*/  UIADD3 UR4, -UR5, 0x100000, URZ ;  /* 0x0010000005047890 */ /* 0x000fc8000fffe13f */
[----:B------:R-:W-:Y:S02]  /*0220*/  USHF.L.U32 UR5, UR4, 0xb, URZ ;  /* 0x0000000b04057899 */ /* 0x000fe4000800063f */
[----:B------:R-:W-:Y:S01]  /*0230*/  USHF.L.U32 UR4, UR4, 0x1, URZ ;  /* 0x0000000104047899 */ /* 0x000fe2000800063f */
[----:B------:R-:W0:Y:S11]  /*0240*/  FENCE.VIEW.ASYNC.S ;  /* 0x00000000000073c6 */ /* 0x000e360000000000 */
[----:B0-----:R0:W1:Y:S01]  /*0250*/  SYNCS.EXCH.64 URZ, [UR8], UR4 ;  /* 0x00000004083f75b2 */ /* 0x0010620008000100 */
[----:B------:R0:W2:Y:S01]  /*0260*/  SYNCS.EXCH.64 URZ, [UR8+0x90], UR6 ;  /* 0x00009006083f75b2 */ /* 0x0000a20008000100 */
[----:B------:R0:W3:Y:S01]  /*0270*/  SYNCS.EXCH.64 URZ, [UR8+0x8], UR4 ;  /* 0x00000804083f75b2 */ /* 0x0000e20008000100 */
[----:B------:R0:W4:Y:S01]  /*0280*/  SYNCS.EXCH.64 URZ, [UR8+0x98], UR6 ;  /* 0x00009806083f75b2 */ /* 0x0001220008000100 */
[----:B------:R0:W0:Y:S01]  /*0290*/  SYNCS.EXCH.64 URZ, [UR8+0x10], UR4 ;  /* 0x00001004083f75b2 */ /* 0x0000220008000100 */
        /* <DEDUP_REMOVED lines=31> */
[----:B-1234-:R-:W-:Y:S01]  /*0490*/  NOP ;  /* 0x0000000000007918 */ /* 0x01efe20000000000 */
.L_x_3:
[----:B0-----:R-:W-:Y:S05]  /*04a0*/  BSYNC B0 ;  /* 0x0000000000007941 */ /* 0x001fea0003800000 */
.L_x_2:
[----:B------:R-:W-:Y:S01]  /*04b0*/  SHF.R.S32.HI R7, RZ, 0x1f, R18 ;  /* 0x0000001fff077819 */ /* 0x000fe20000011412 */
[----:B------:R-:W0:Y:S01]  /*04c0*/  SHFL.IDX PT, R0, R0, RZ, 0x1f ;  /* 0x00001fff00007589 */ /* 0x000e2200000e0000 */
[----:B------:R-:W1:Y:S01]  /*04d0*/  S2UR UR8, SR_CTAID.X ;  /* 0x00000000000879c3 */ /* 0x000e620000002500 */
[----:B------:R-:W-:Y:S02]  /*04e0*/  ELECT P0, URZ, PT ;  /* 0x00000000003f782f */ /* 0x000fe40003800000 */
[----:B------:R-:W-:Y:S01]  /*04f0*/  LEA.HI R7, R7, R18, RZ, 0x7 ;  /* 0x0000001207077211 */ /* 0x000fe200078f38ff */
[----:B------:R-:W2:Y:S01]  /*0500*/  S2R R4, SR_CTAID.Y ;  /* 0x0000000000047919 */ /* 0x000ea20000002600 */
[----:B------:R-:W-:Y:S01]  /*0510*/  SHF.R.S32.HI R8, RZ, 0x1f, R3 ;  /* 0x0000001fff087819 */ /* 0x000fe20000011403 */
[----:B------:R-:W-:Y:S01]  /*0520*/  ULDC UR4, c[0x0][0x150] ;  /* 0x0000540000047ab9 */ /* 0x000fe20000000800 */
[----:B------:R-:W-:Y:S01]  /*0530*/  LOP3.LUT R7, R7, 0xffffff80, RZ, 0xc0, !PT ;  /* 0xffffff8007077812 */ /* 0x000fe200078ec0ff */
[----:B------:R-:W-:Y:S01]  /*0540*/  NOP ;  /* 0x0000000000007918 */ /* 0x000fe20000000000 */
[----:B------:R-:W-:Y:S01]  /*0550*/  LEA.HI R8, R8, R3, RZ, 0x2 ;  /* 0x0000000308087211 */ /* 0x000fe200078f10ff */
[----:B------:R-:W3:Y:S01]  /*0560*/  LDC R10, c[0x0][0x144] ;  /* 0x00005100ff0a7b82 */ /* 0x000ee20000000800 */
[----:B------:R-:W-:Y:S01]  /*0570*/  NOP ;  /* 0x0000000000007918 */ /* 0x000fe20000000000 */
[----:B------:R-:W-:Y:S01]  /*0580*/  IMAD.IADD R6, R18, 0x1, -R7 ;  /* 0x0000000112067824 */ /* 0x000fe200078e0a07 */
[----:B------:R-:W-:Y:S01]  /*0590*/  LOP3.LUT R8, R8, 0x3ffffffc, RZ, 0xc0, !PT ;  /* 0x3ffffffc08087812 */ /* 0x000fe200078ec0ff */
[----:B------:R-:W-:Y:S01]  /*05a0*/  IMAD.MOV.U32 R23, RZ, RZ, 0x1 ;  /* 0x00000001ff177424 */ /* 0x000fe200078e00ff */
[----:B------:R-:W-:-:S02]  /*05b0*/  ISETP.NE.AND P3, PT, R5, RZ, PT ;  /* 0x000000ff0500720c */ /* 0x000fc40003f65270 */
[----:B------:R-:W-:Y:S01]  /*05c0*/  SHF.R.S32.HI R7, RZ, 0x1f, R6 ;  /* 0x0000001fff077819 */ /* 0x000fe20000011406 */
[----:B------:R-:W-:Y:S01]  /*05d0*/  IMAD.IADD R8, R3, 0x1, -R8 ;  /* 0x0000000103087824 */ /* 0x000fe200078e0a08 */
[----:B------:R-:W4:Y:S02]  /*05e0*/  LDC R13, c[0x0][0x140] ;  /* 0x00005000ff0d7b82 */ /* 0x000f240000000800 */
[----:B------:R-:W-:Y:S02]  /*05f0*/  LEA.HI R7, R7, R6, RZ, 0x3 ;  /* 0x0000000607077211 */ /* 0x000fe400078f18ff */
[----:B0-----:R-:W-:Y:S02]  /*0600*/  ISETP.NE.OR P0, PT, R0, RZ, !P0 ;  /* 0x000000ff0000720c */ /* 0x001fe40004705670 */
[--C-:B------:R-:W-:Y:S02]  /*0610*/  SHF.R.S32.HI R0, RZ, 0x3, R7.reuse ;  /* 0x00000003ff007819 */ /* 0x100fe40000011407 */
[----:B------:R-:W-:-:S02]  /*0620*/  SHF.R.S32.HI R7, RZ, 0x1f, R7 ;  /* 0x0000001fff077819 */ /* 0x000fc40000011407 */
[----:B-1----:R-:W-:Y:S02]  /*0630*/  I2FP.F32.U32 R9, UR8 ;  /* 0x0000000800097c45 */ /* 0x002fe40008201000 */
[----:B------:R-:W-:-:S03]  /*0640*/  LEA.HI R7, R7, R0, RZ, 0x2 ;  /* 0x0000000007077211 */ /* 0x000fc600078f10ff */
[----:B------:R-:W-:Y:S01]  /*0650*/  FMUL R9, R9, UR4 ;  /* 0x0000000409097c20 */ /* 0x000fe20008400000 */
[----:B------:R-:W-:Y:S01]  /*0660*/  LOP3.LUT R7, R7, 0xfffffffc, RZ, 0xc0, !PT ;  /* 0xfffffffc07077812 */ /* 0x000fe200078ec0ff */
[----:B------:R-:W-:Y:S01]  /*0670*/  VOTEU.ALL UP0, P0 ;  /* 0x00000000003f7886 */ /* 0x000fe20000000000 */
[----:B--2---:R-:W-:Y:S01]  /*0680*/  I2FP.F32.U32 R3, R4 ;  /* 0x0000000400037245 */ /* 0x004fe20000201000 */
[----:B------:R-:W-:Y:S01]  /*0690*/  ULDC UR4, c[0x0][0x154] ;  /* 0x0000550000047ab9 */ /* 0x000fe20000000800 */
[----:B------:R-:W-:Y:S01]  /*06a0*/  VOTEU.ALL UP1, P0 ;  /* 0x00000000003f7886 */ /* 0x000fe20000020000 */
[----:B------:R-:W0:Y:S01]  /*06b0*/  F2I.U32.TRUNC.NTZ R9, R9 ;  /* 0x0000000900097305 */ /* 0x000e22000020f000 */
[----:B------:R-:W-:Y:S01]  /*06c0*/  IMAD.IADD R7, R0, 0x1, -R7 ;  /* 0x0000000100077824 */ /* 0x000fe200078e0a07 */
[----:B------:R-:W1:Y:S01]  /*06d0*/  @!UP0 S2UR UR7, SR_CgaCtaId ;  /* 0x00000000000789c3 */ /* 0x000e620000008800 */
[----:B------:R-:W-:Y:S01]  /*06e0*/  FMUL R12, R3, UR4 ;  /* 0x00000004030c7c20 */ /* 0x000fe20008400000 */
[----:B------:R-:W-:Y:S01]  /*06f0*/  UMOV UR4, 0x20 ;  /* 0x0000002000047882 */ /* 0x000fe20000000000 */
[----:B------:R-:W-:Y:S01]  /*0700*/  IMAD R8, R8, 0x4, R7 ;  /* 0x0000000408087824 */ /* 0x000fe200078e0207 */
[----:B------:R-:W-:Y:S01]  /*0710*/  @!UP0 UMOV UR6, 0x400 ;  /* 0x0000040000068882 */ /* 0x000fe20000000000 */
[----:B------:R-:W-:-:S04]  /*0720*/  @!UP0 UIADD3 UR4, -UR4, 0x100000, URZ ;  /* 0x0010000004048890 */ /* 0x000fc8000fffe13f */
[----:B------:R-:W-:Y:S02]  /*0730*/  @!UP0 USHF.L.U32 UR5, UR4, 0xb, URZ ;  /* 0x0000000b04058899 */ /* 0x000fe4000800063f */
[----:B------:R-:W-:Y:S01]  /*0740*/  @!UP0 USHF.L.U32 UR4, UR4, 0x1, URZ ;  /* 0x0000000104048899 */ /* 0x000fe2000800063f */
[----:B----4-:R-:W-:Y:S01]  /*0750*/  ISETP.EQ.U32.AND P2, PT, R13, 0x1, PT ;  /* 0x000000010d00780c */ /* 0x010fe20003f42070 */
[----:B------:R-:W2:Y:S01]  /*0760*/  F2I.U32.TRUNC.NTZ R12, R12 ;  /* 0x0000000c000c7305 */ /* 0x000ea2000020f000 */
[----:B------:R-:W-:Y:S01]  /*0770*/  LEA.HI R0, R8, R8, RZ, 0x1 ;  /* 0x0000000808007211 */ /* 0x000fe200078f08ff */
[----:B------:R-:W4:Y:S03]  /*0780*/  LDC R7, c[0x0][0x148] ;  /* 0x00005200ff077b82 */ /* 0x000f260000000800 */
[----:B------:R-:W-:Y:S01]  /*0790*/  LOP3.LUT R11, R0, 0xfffffffe, RZ, 0xc0, !PT ;  /* 0xfffffffe000b7812 */ /* 0x000fe200078ec0ff */
[----:B0-----:R-:W-:Y:S01]  /*07a0*/  IMAD.MOV R15, RZ, RZ, -R9 ;  /* 0x000000ffff0f7224 */ /* 0x001fe200078e0a09 */
[----:B------:R-:W-:-:S03]  /*07b0*/  SHF.R.S32.HI R9, RZ, 0x1f, R2 ;  /* 0x0000001fff097819 */ /* 0x000fc60000011402 */
[----:B---3--:R-:W-:Y:S01]  /*07c0*/  IMAD R3, R10, R15, UR8 ;  /* 0x000000080a037e24 */ /* 0x008fe2000f8e020f */
[----:B------:R-:W-:Y:S01]  /*07d0*/  LEA.HI R9, R9, R2, RZ, 0x2 ;  /* 0x0000000209097211 */ /* 0x000fe200078f10ff */
[C---:B------:R-:W-:Y:S02]  /*07e0*/  IMAD.IADD R0, R8.reuse, 0x1, -R11 ;  /* 0x0000000108007824 */ /* 0x040fe400078e0a0b */
[----:B------:R-:W-:Y:S01]  /*07f0*/  IMAD.SHL.U32 R11, R8, 0x4, RZ ;  /* 0x00000004080b7824 */ /* 0x000fe200078e00ff */
[----:B------:R-:W-:Y:S01]  /*0800*/  LOP3.LUT R9, R9, 0xfffffffc, RZ, 0xc0, !PT ;  /* 0xfffffffc09097812 */ /* 0x000fe200078ec0ff */
[----:B--2---:R-:W-:Y:S01]  /*0810*/  IMAD.MOV R24, RZ, RZ, -R12 ;  /* 0x000000ffff187224 */ /* 0x004fe200078e0a0c */
[----:B------:R-:W-:Y:S01]  /*0820*/  ISETP.NE.AND P4, PT, R0, R3, PT ;  /* 0x000000030000720c */ /* 0x000fe20003f85270 */
[----:B-1----:R-:W-:Y:S01]  /*0830*/  @!UP0 ULEA UR6, UR7, UR6, 0x18 ;  /* 0x0000000607068291 */ /* 0x002fe2000f8ec03f */
[----:B------:R-:W-:Y:S01]  /*0840*/  LOP3.LUT R22, R8, 0xc, R11, 0x78, !PT ;  /* 0x0000000c08167812 */ /* 0x000fe200078e780b */
[----:B------:R-:W-:Y:S01]  /*0850*/  IMAD.IADD R0, R2, 0x1, -R9 ;  /* 0x0000000102007824 */ /* 0x000fe200078e0a09 */
[----:B------:R-:W-:Y:S01]  /*0860*/  VOTEU.ALL UP0, P0 ;  /* 0x00000000003f7886 */ /* 0x000fe20000000000 */
[----:B------:R-:W-:Y:S01]  /*0870*/  LOP3.LUT P0, RZ, R6, 0x7, RZ, 0xc0, !PT ;  /* 0x0000000706ff7812 */ /* 0x000fe2000780c0ff */
[----:B------:R-:W-:-:S02]  /*0880*/  VIADD R6, R5, 0xffffffff ;  /* 0xffffffff05067836 */ /* 0x000fc40000000000 */
[----:B------:R-:W-:Y:S01]  /*0890*/  ISETP.NE.AND P1, PT, R0, 0x3, PT ;  /* 0x000000030000780c */ /* 0x000fe20003f25270 */
[----:B----4-:R-:W-:Y:S01]  /*08a0*/  IMAD R9, R7, R24, R4 ;  /* 0x0000001807097224 */ /* 0x010fe200078e0204 */
[----:B------:R-:W-:Y:S02]  /*08b0*/  ISETP.LT.U32.AND P0, PT, R22, 0x2, !P0 ;  /* 0x000000021600780c */ /* 0x000fe40004701070 */
[----:B------:R-:W-:Y:S01]  /*08c0*/  ISETP.EQ.OR P1, PT, R0, RZ, !P1 ;  /* 0x000000ff0000720c */ /* 0x000fe20004f22670 */
[----:B------:R-:W0:Y:S02]  /*08d0*/  FENCE.VIEW.ASYNC.S ;  /* 0x00000000000073c6 */ /* 0x000e240000000000 */
[----:B0-----:R0:W1:Y:S01]  /*08e0*/  @!UP0 SYNCS.EXCH.64 URZ, [UR6+0x130], UR4 ;  /* 0x00013004063f85b2 */ /* 0x0010620008000100 */
[----:B------:R-:W-:Y:S02]  /*08f0*/  @P4 LEA.HI R2, R22, R22, RZ, 0x1 ;  /* 0x0000001616024211 */ /* 0x000fe400078f08ff */
[----:B------:R-:W-:-:S02]  /*0900*/  ISETP.EQ.AND P1, PT, R5, RZ, P1 ;  /* 0x000000ff0500720c */ /* 0x000fc40000f22270 */
[----:B------:R-:W-:Y:S02]  /*0910*/  @P4 SHF.R.S32.HI R2, RZ, 0x1, R2 ;  /* 0x00000001ff024819 */ /* 0x000fe40000011402 */
[----:B------:R-:W-:Y:S02]  /*0920*/  ISETP.GE.U32.AND P6, PT, R6, 0x2, PT ;  /* 0x000000020600780c */ /* 0x000fe40003fc6070 */
[----:B------:R-:W-:Y:S02]  /*0930*/  @P4 ISETP.NE.AND P5, PT, R2, R9, PT ;  /* 0x000000090200420c */ /* 0x000fe40003fa5270 */
[----:B------:R-:W-:Y:S02]  /*0940*/  SEL R2, RZ, 0x1, !P0 ;  /* 0x00000001ff027807 */ /* 0x000fe40004000000 */
[----:B------:R-:W-:Y:S02]  /*0950*/  @P4 SEL R23, RZ, 0x1, P5 ;  /* 0x00000001ff174807 */ /* 0x000fe40002800000 */
[----:B------:R-:W-:Y:S01]  /*0960*/  SEL R19, RZ, 0x1, !P1 ;  /* 0x00000001ff137807 */ /* 0x000fe20004800000 */
[----:B------:R0:W2:Y:S01]  /*0970*/  @!UP1 SYNCS.EXCH.64 URZ, [UR6+0x138], UR4 ;  /* 0x00013804063f95b2 */ /* 0x0000a20008000100 */
[----:B------:R-:W-:Y:S01]  /*0980*/  LOP3.LUT R23, R23, R2, RZ, 0xc0, !PT ;  /* 0x0000000217177212 */ /* 0x000fe200078ec0ff */
[----:B------:R-:W-:Y:S01]  /*0990*/  NOP ;  /* 0x0000000000007918 */ /* 0x000fe20000000000 */
[----:B------:R-:W-:Y:S01]  /*09a0*/  SEL R19, R19, 0x2, P6 ;  /* 0x0000000213137807 */ /* 0x000fe20003000000 */
[----:B------:R-:W-:Y:S06]  /*09b0*/  @!P2 BRA `(.L_x_4) ;  /* 0x000000000008a947 */ /* 0x000fec0003800000 */
[----:B-12---:R-:W-:Y:S01]  /*09c0*/  UCGABAR_ARV ;  /* 0x00000000000079c7 */ /* 0x006fe20008000000 */
[----:B------:R-:W-:Y:S05]  /*09d0*/  BRA `(.L_x_5) ;  /* 0x0000000000047947 */ /* 0x000fea0003800000 */
.L_x_4:
[----:B-12---:R-:W-:Y:S01]  /*09e0*/  NOP ;  /* 0x0000000000007918 */ /* 0x006fe20000000000 */
.L_x_5:
[----:B------:R-:W1:Y:S01]  /*09f0*/  LDC R2, c[0x0][0x65c] ;  /* 0x00019700ff027b82 */ /* 0x000e620000000800 */
[----:B------:R-:W-:Y:S02]  /*0a00*/  IMAD.U32 R8, RZ, RZ, UR8 ;  /* 0x00000008ff087e24 */ /* 0x000fe4000f8e00ff */
[----:B------:R-:W-:Y:S01]  /*0a10*/  IMAD.MOV.U32 R9, RZ, RZ, RZ ;  /* 0x000000ffff097224 */ /* 0x000fe200078e00ff */
[----:B-1----:R-:W-:-:S04]  /*0a20*/  ISETP.NE.AND P1, PT, R2, 0x1, PT ;  /* 0x000000010200780c */ /* 0x002fc80003f25270 */
[----:B------:R-:W-:-:S09]  /*0a30*/  P2R R5, PR, RZ, 0x2 ;  /* 0x00000002ff057803 */ /* 0x000fd20000000000 */
[----:B------:R-:W1:Y:S01]  /*0a40*/  @P1 LDC R17, c[0x0][0x10] ;  /* 0x00000400ff111b82 */ /* 0x000e620000000800 */
[----:B------:R-:W-:Y:S02]  /*0a50*/  @P1 IMAD.MOV.U32 R5, RZ, RZ, RZ ;  /* 0x000000ffff051224 */ /* 0x000fe400078e00ff */
[----:B------:R-:W-:-:S05]  /*0a60*/  @P1 IMAD.MOV.U32 R13, RZ, RZ, RZ ;  /* 0x000000ffff0d1224 */ /* 0x000fca00078e00ff */
[----:B------:R-:W2:Y:S01]  /*0a70*/  @!P1 LDC R11, c[0x0][0xc] ;  /* 0x00000300ff0b9b82 */ /* 0x000ea20000000800 */
[----:B-1----:R-:W-:-:S04]  /*0a80*/  @P1 IMAD.WIDE.U32 R16, R17, UR8, R4 ;  /* 0x0000000811101c25 */ /* 0x002fc8000f8e0004 */
[----:B------:R-:W-:Y:S02]  /*0a90*/  @P1 IMAD.IADD R17, R17, 0x1, R13 ;  /* 0x0000000111111824 */ /* 0x000fe400078e020d */
[----:B--2---:R-:W-:-:S04]  /*0aa0*/  @!P1 IMAD.WIDE.U32 R8, R4, R11, R8 ;  /* 0x0000000b04089225 */ /* 0x004fc800078e0008 */
[----:B------:R-:W-:Y:S02]  /*0ab0*/  @!P1 IMAD.MOV.U32 R16, RZ, RZ, R8 ;  /* 0x000000ffff109224 */ /* 0x000fe400078e0008 */
[----:B------:R-:W-:Y:S01]  /*0ac0*/  @!P1 IMAD.MOV.U32 R17, RZ, RZ, R9 ;  /* 0x000000ffff119224 */ /* 0x000fe200078e0009 */
[----:B------:R-:W-:Y:S06]  /*0ad0*/  @!P2 BRA `(.L_x_6) ;  /* 0x00000000000ca947 */ /* 0x000fec0003800000 */
[----:B------:R-:W-:Y:S01]  /*0ae0*/  UCGABAR_WAIT ;  /* 0x0000000000007dc7 */ /* 0x000fe20008000000 */
[----:B------:R-:W-:Y:S01]  /*0af0*/  CCTL.IVALL ;  /* 0x00000000ff00798f */ /* 0x000fe20002000000 */
[----:B------:R-:W-:Y:S05]  /*0b00*/  BRA `(.L_x_7) ;  /* 0x0000000000047947 */ /* 0x000fea0003800000 */
.L_x_6:
[----:B------:R-:W-:Y:S06]  /*0b10*/  BAR.SYNC.DEFER_BLOCKING 0x0 ;  /* 0x0000000000007b1d */ /* 0x000fec0000010000 */
.L_x_7:
[----:B------:R-:W-:Y:S05]  /*0b20*/  @!P3 BRA `(.L_x_8) ;  /* 0x0000003400d8b947 */ /* 0x000fea0003800000 */
[----:B------:R-:W-:-:S13]  /*0b30*/  ISETP.GT.U32.AND P0, PT, R6, 0x1, PT ;  /* 0x000000010600780c */ /* 0x000fda0003f04070 */
[----:B0-----:R-:W-:Y:S05]  /*0b40*/  @P0 EXIT ;  /* 0x000000000000094d */ /* 0x001fea0003800000 */
[----:B------:R-:W-:Y:S01]  /*0b50*/  ULDC.64 UR4, c[0x0][0x650] ;  /* 0x0001940000047ab9 */ /* 0x000fe20000000a00 */
[----:B------:R-:W-:Y:S01]  /*0b60*/  PRMT R0, RZ, 0x7610, R0 ;  /* 0x00007610ff007816 */ /* 0x000fe20000000000 */
[----:B------:R-:W-:Y:S01]  /*0b70*/  IMAD.MOV.U32 R54, RZ, RZ, -0x1 ;  /* 0xffffffffff367424 */ /* 0x000fe200078e00ff */
[----:B------:R-:W-:Y:S01]  /*0b80*/  ISETP.GE.U32.AND P0, PT, R16, UR4, PT ;  /* 0x0000000410007c0c */ /* 0x000fe2000bf06070 */
[----:B------:R-:W-:Y:S02]  /*0b90*/  IMAD.MOV.U32 R51, RZ, RZ, -0x1 ;  /* 0xffffffffff337424 */ /* 0x000fe400078e00ff */
[----:B------:R-:W-:Y:S01]  /*0ba0*/  IMAD.MOV.U32 R53, RZ, RZ, -0x1 ;  /* 0xffffffffff357424 */ /* 0x000fe200078e00ff */
[----:B------:R-:W-:-:S13]  /*0bb0*/  ISETP.GE.U32.AND.EX P0, PT, R17, UR5, PT, P0 ;  /* 0x0000000511007c0c */ /* 0x000fda000bf06100 */
[----:B------:R-:W-:Y:S05]  /*0bc0*/  @P0 BRA `(.L_x_9) ;  /* 0x0000000400280947 */ /* 0x000fea0003800000 */
[----:B------:R-:W0:Y:S01]  /*0bd0*/  LDC.64 R20, c[0x0][0x628] ;  /* 0x00018a00ff147b82 */ /* 0x000e220000000a00 */
[----:B------:R-:W-:Y:S02]  /*0be0*/  IMAD.MOV.U32 R8, RZ, RZ, R16 ;  /* 0x000000ffff087224 */ /* 0x000fe400078e0010 */
[----:B------:R-:W-:-:S05]  /*0bf0*/  IMAD.MOV.U32 R9, RZ, RZ, R17 ;  /* 0x000000ffff097224 */ /* 0x000fca00078e0011 */
[----:B------:R-:W1:Y:S08]  /*0c00*/  LDC R0, c[0x0][0x630] ;  /* 0x00018c00ff007b82 */ /* 0x000e700000000800 */
[----:B------:R-:W2:Y:S01]  /*0c10*/  LDC.64 R26, c[0x0][0x620] ;  /* 0x00018800ff1a7b82 */ /* 0x000ea20000000a00 */
[----:B0-----:R-:W-:-:S04]  /*0c20*/  ISETP.NE.U32.AND P0, PT, R20, RZ, PT ;  /* 0x000000ff1400720c */ /* 0x001fc80003f05070 */
[----:B------:R-:W-:-:S13]  /*0c30*/  ISETP.NE.AND.EX P0, PT, R21, RZ, PT, P0 ;  /* 0x000000ff1500720c */ /* 0x000fda0003f05300 */
[----:B-12---:R-:W-:Y:S05]  /*0c40*/  @!P0 BRA `(.L_x_10) ;  /* 0x0000000000288947 */ /* 0x006fea0003800000 */
[----:B------:R-:W0:Y:S02]  /*0c50*/  LDC R13, c[0x0][0x634] ;  /* 0x00018d00ff0d7b82 */ /* 0x000e240000000800 */
[----:B0-----:R-:W-:-:S05]  /*0c60*/  IADD3 R13, P0, R16, R13, RZ ;  /* 0x0000000d100d7210 */ /* 0x001fca0007f1e0ff */
[----:B------:R-:W-:-:S04]  /*0c70*/  IMAD.X R15, RZ, RZ, R17, P0 ;  /* 0x000000ffff0f7224 */ /* 0x000fc800000e0611 */
[----:B------:R-:W-:-:S04]  /*0c80*/  IMAD.WIDE.U32 R8, R15, R20, RZ ;  /* 0x000000140f087225 */ /* 0x000fc800078e00ff */
[----:B------:R-:W-:-:S04]  /*0c90*/  IMAD.WIDE.U32 R10, P0, R13, R21, R8 ;  /* 0x000000150d0a7225 */ /* 0x000fc80007800008 */
[----:B------:R-:W-:-:S04]  /*0ca0*/  IMAD.WIDE.U32 R8, R13, R20, RZ ;  /* 0x000000140d087225 */ /* 0x000fc800078e00ff */
[----:B------:R-:W-:Y:S01]  /*0cb0*/  IMAD.X R13, RZ, RZ, RZ, P0 ;  /* 0x000000ffff0d7224 */ /* 0x000fe200000e06ff */
[----:B------:R-:W-:Y:S01]  /*0cc0*/  IADD3 RZ, P0, R9, R10, RZ ;  /* 0x0000000a09ff7210 */ /* 0x000fe20007f1e0ff */
[----:B------:R-:W-:-:S04]  /*0cd0*/  IMAD.MOV.U32 R12, RZ, RZ, R11 ;  /* 0x000000ffff0c7224 */ /* 0x000fc800078e000b */
[----:B------:R-:W-:-:S08]  /*0ce0*/  IMAD.WIDE.U32.X R8, R15, R21, R12, P0 ;  /* 0x000000150f087225 */ /* 0x000fd000000e040c */
.L_x_10:
[----:B------:R-:W0:Y:S01]  /*0cf0*/  LDC.64 R20, c[0x0][0x640] ;  /* 0x00019000ff147b82 */ /* 0x000e220000000a00 */
[--C-:B------:R-:W-:Y:S01]  /*0d00*/  SHF.R.U64 R53, R8, R0, R9.reuse ;  /* 0x0000000008357219 */ /* 0x100fe20000001209 */
[----:B------:R-:W-:Y:S01]  /*0d10*/  IMAD R28, R7, R24, R4 ;  /* 0x00000018071c7224 */ /* 0x000fe200078e0204 */
[----:B------:R-:W-:Y:S01]  /*0d20*/  SHF.R.U32.HI R0, RZ, R0, R9 ;  /* 0x00000000ff007219 */ /* 0x000fe20000011609 */
[----:B------:R-:W-:Y:S01]  /*0d30*/  IMAD.MOV.U32 R25, RZ, RZ, 0x1 ;  /* 0x00000001ff197424 */ /* 0x000fe200078e00ff */
[----:B------:R-:W-:-:S03]  /*0d40*/  IADD3 R5, P0, RZ, -R53, RZ ;  /* 0x80000035ff057210 */ /* 0x000fc60007f1e0ff */
[----:B------:R-:W1:Y:S02]  /*0d50*/  LDC R6, c[0x0][0x618] ;  /* 0x00018600ff067b82 */ /* 0x000e640000000800 */
[----:B------:R-:W-:-:S04]  /*0d60*/  IMAD.X R9, RZ, RZ, ~R0, P0 ;  /* 0x000000ffff097224 */ /* 0x000fc800000e0e00 */
[-C--:B------:R-:W-:Y:S02]  /*0d70*/  IMAD R0, R9, R26.reuse, RZ ;  /* 0x0000001a09007224 */ /* 0x080fe400078e02ff */
[----:B------:R-:W2:Y:S01]  /*0d80*/  LDC R11, c[0x0][0x608] ;  /* 0x00018200ff0b7b82 */ /* 0x000ea20000000800 */
[----:B------:R-:W-:-:S04]  /*0d90*/  IMAD.WIDE.U32 R8, R5, R26, R16 ;  /* 0x0000001a05087225 */ /* 0x000fc800078e0010 */
[----:B------:R-:W-:-:S03]  /*0da0*/  IMAD R5, R5, R27, R0 ;  /* 0x0000001b05057224 */ /* 0x000fc600078e0200 */
[----:B------:R-:W3:Y:S01]  /*0db0*/  LDC R12, c[0x0][0x658] ;  /* 0x00019600ff0c7b82 */ /* 0x000ee20000000800 */
[----:B0-----:R-:W-:Y:S01]  /*0dc0*/  ISETP.NE.U32.AND P0, PT, R20, RZ, PT ;  /* 0x000000ff1400720c */ /* 0x001fe20003f05070 */
[----:B------:R-:W-:Y:S02]  /*0dd0*/  IMAD.IADD R5, R9, 0x1, R5 ;  /* 0x0000000109057824 */ /* 0x000fe400078e0205 */
[----:B------:R-:W-:Y:S01]  /*0de0*/  IMAD.MOV.U32 R9, RZ, RZ, -0x1 ;  /* 0xffffffffff097424 */ /* 0x000fe200078e00ff */
[----:B------:R-:W-:-:S03]  /*0df0*/  ISETP.NE.AND.EX P0, PT, R21, RZ, PT, P0 ;  /* 0x000000ff1500720c */ /* 0x000fc60003f05300 */
[----:B------:R-:W0:Y:S01]  /*0e00*/  LDC R15, c[0x0][0x600] ;  /* 0x00018000ff0f7b82 */ /* 0x000e220000000800 */
[-CC-:B-1----:R-:W-:Y:S02]  /*0e10*/  SHF.R.U64 R13, R8, R6.reuse, R5.reuse ;  /* 0x00000006080d7219 */ /* 0x182fe40000001205 */
[----:B------:R-:W-:-:S05]  /*0e20*/  SHF.R.U32.HI R0, RZ, R6, R5 ;  /* 0x00000006ff007219 */ /* 0x000fca0000011605 */
[----:B------:R-:W1:Y:S01]  /*0e30*/  LDC R14, c[0x0][0x648] ;  /* 0x00019200ff0e7b82 */ /* 0x000e620000000800 */
[-CC-:B--2---:R-:W-:Y:S02]  /*0e40*/  SHF.R.U64 R29, R13, R11.reuse, R0.reuse ;  /* 0x0000000b0d1d7219 */ /* 0x184fe40000001200 */
[----:B------:R-:W-:-:S05]  /*0e50*/  SHF.R.U32.HI R5, RZ, R11, R0 ;  /* 0x0000000bff057219 */ /* 0x000fca0000011600 */
[----:B------:R-:W2:Y:S01]  /*0e60*/  LDC R26, c[0x0][0x638] ;  /* 0x00018e00ff1a7b82 */ /* 0x000ea20000000800 */
[-CC-:B---3--:R-:W-:Y:S02]  /*0e70*/  SHF.R.U64 R24, R29, R12.reuse, R5.reuse ;  /* 0x0000000c1d187219 */ /* 0x188fe40000001205 */
[-C--:B------:R-:W-:Y:S02]  /*0e80*/  SHF.L.U32 R0, R9, R12.reuse, RZ ;  /* 0x0000000c09007219 */ /* 0x080fe400000006ff */
[----:B------:R-:W-:Y:S01]  /*0e90*/  SHF.R.U32.HI R5, RZ, R12, R5 ;  /* 0x0000000cff057219 */ /* 0x000fe20000011605 */
[----:B------:R-:W-:Y:S01]  /*0ea0*/  IMAD.MOV.U32 R4, RZ, RZ, R24 ;  /* 0x000000ffff047224 */ /* 0x000fe200078e0018 */
[----:B------:R-:W-:Y:S01]  /*0eb0*/  LOP3.LUT R10, RZ, R0, RZ, 0x33, !PT ;  /* 0x00000000ff0a7212 */ /* 0x000fe200078e33ff */
[----:B------:R-:W3:Y:S01]  /*0ec0*/  LDC R27, c[0x0][0x610] ;  /* 0x00018400ff1b7b82 */ /* 0x000ee20000000800 */
[----:B------:R-:W-:Y:S05]  /*0ed0*/  @!P0 BRA `(.L_x_11) ;  /* 0x0000000000288947 */ /* 0x000fea0003800000 */
[----:B------:R-:W4:Y:S02]  /*0ee0*/  LDC R9, c[0x0][0x64c] ;  /* 0x00019300ff097b82 */ /* 0x000f240000000800 */
[----:B----4-:R-:W-:-:S05]  /*0ef0*/  IADD3 R9, P0, R24, R9, RZ ;  /* 0x0000000918097210 */ /* 0x010fca0007f1e0ff */
        /* <DEDUP_REMOVED lines=8> */
.L_x_11:
[----:B-1----:R-:W-:Y:S01]  /*0f80*/  SHF.R.U64 R4, R4, R14, R5 ;  /* 0x0000000e04047219 */ /* 0x002fe20000001205 */
[----:B0-----:R-:W-:Y:S01]  /*0f90*/  VIADD R6, R15, 0xffffffff ;  /* 0xffffffff0f067836 */ /* 0x001fe20000000000 */
[----:B------:R-:W-:Y:S02]  /*0fa0*/  SHF.L.U32 R0, R25, R12, RZ ;  /* 0x0000000c19007219 */ /* 0x000fe400000006ff */
[----:B------:R-:W-:Y:S01]  /*0fb0*/  LOP3.LUT R5, R29, R10, RZ, 0xc0, !PT ;  /* 0x0000000a1d057212 */ /* 0x000fe200078ec0ff */
[----:B------:R-:W-:Y:S01]  /*0fc0*/  IMAD.MOV R7, RZ, RZ, -R4 ;  /* 0x000000ffff077224 */ /* 0x000fe200078e0a04 */
[----:B------:R-:W-:Y:S02]  /*0fd0*/  SEL R3, R3, R28, !P1 ;  /* 0x0000001c03037207 */ /* 0x000fe40004800000 */
[----:B------:R-:W-:Y:S01]  /*0fe0*/  LOP3.LUT R6, R13, R6, RZ, 0xc0, !PT ;  /* 0x000000060d067212 */ /* 0x000fe200078ec0ff */
[----:B------:R-:W-:Y:S02]  /*0ff0*/  IMAD R4, R0, R4, R5 ;  /* 0x0000000400047224 */ /* 0x000fe400078e0205 */
[----:B--2---:R-:W-:-:S02]  /*1000*/  IMAD R0, R7, R26, R24 ;  /* 0x0000001a07007224 */ /* 0x004fc400078e0218 */
[----:B---3--:R-:W-:Y:S02]  /*1010*/  IMAD R3, R4, R27, R3 ;  /* 0x0000001b04037224 */ /* 0x008fe400078e0203 */
[----:B------:R-:W-:Y:S02]  /*1020*/  IMAD R54, R0, R15, R6 ;  /* 0x0000000f00367224 */ /* 0x000fe400078e0206 */
[----:B------:R-:W-:-:S03]  /*1030*/  IMAD.MOV.U32 R4, RZ, RZ, 0x1 ;  /* 0x00000001ff047424 */ /* 0x000fc600078e00ff */
[----:B------:R-:W-:Y:S02]  /*1040*/  SEL R51, R54, R3, !P1 ;  /* 0x0000000336337207 */ /* 0x000fe40004800000 */
[----:B------:R-:W-:Y:S02]  /*1050*/  PRMT R0, R4, 0x7610, R0 ;  /* 0x0000761004007816 */ /* 0x000fe40000000000 */
[----:B------:R-:W-:-:S07]  /*1060*/  SEL R54, R3, R54, !P1 ;  /* 0x0000003603367207 */ /* 0x000fce0004800000 */
.L_x_9:
[----:B------:R-:W-:-:S08]  /*1070*/  NOP ;  /* 0x0000000000007918 */ /* 0x000fd00000000000 */
[----:B------:R-:W0:Y:S02]  /*1080*/  USETMAXREG.TRY_ALLOC.CTAPOOL UP0, 0xe8 ;  /* 0x000000e8000079c8 */ /* 0x000e240008000600 */
[----:B0-----:R-:W-:-:S13]  /*1090*/  PLOP3.LUT P0, PT, PT, PT, UP0, 0x80, 0x0 ;  /* 0x000000000000781c */ /* 0x001fda0003f0f008 */
[----:B------:R-:W-:Y:S05]  /*10a0*/  @!P0 BRA `(.L_x_9) ;  /* 0xfffffffc00f08947 */ /* 0x000fea000383ffff */
[----:B------:R-:W-:Y:S01]  /*10b0*/  ULDC.64 UR4, c[0x0][0x598] ;  /* 0x0001660000047ab9 */ /* 0x000fe20000000a00 */
[----:B------:R-:W-:Y:S01]  /*10c0*/  ULDC.64 UR36, c[0x0][0x208] ;  /* 0x0000820000247ab9 */ /* 0x000fe20000000a00 */
[----:B------:R-:W-:-:S04]  /*10d0*/  ISETP.NE.U32.AND P0, PT, RZ, UR4, PT ;  /* 0x00000004ff007c0c */ /* 0x000fc8000bf05070 */
[----:B------:R-:W-:-:S13]  /*10e0*/  ISETP.NE.AND.EX P0, PT, RZ, UR5, PT, P0 ;  /* 0x00000005ff007c0c */ /* 0x000fda000bf05300 */
[----:B------:R-:W-:Y:S05]  /*10f0*/  @!P0 BRA `(.L_x_12) ;  /* 0x00000000001c8947 */ /* 0x000fea0003800000 */
[----:B------:R-:W0:Y:S02]  /*1100*/  LDC.64 R4, c[0x0][0x598] ;  /* 0x00016600ff047b82 */ /* 0x000e240000000a00 */
[----:B0-----:R-:W2:Y:S02]  /*1110*/  LDG.E.64 R4, desc[UR36][R4.64] ;  /* 0x0000002404047981 */ /* 0x001ea4000c1e1b00 */
[----:B--2---:R-:W-:-:S04]  /*1120*/  ISETP.NE.U32.AND P0, PT, R4, RZ, PT ;  /* 0x000000ff0400720c */ /* 0x004fc80003f05070 */
[----:B------:R-:W-:-:S13]  /*1130*/  ISETP.NE.AND.EX P0, PT, R5, RZ, PT, P0 ;  /* 0x000000ff0500720c */ /* 0x000fda0003f05300 */
[----:B------:R-:W-:Y:S05]  /*1140*/  @!P0 BRA `(.L_x_12) ;  /* 0x0000000000088947 */ /* 0x000fea0003800000 */
[----:B------:R0:W5:Y:S01]  /*1150*/  LD.E R48, desc[UR36][R4.64] ;  /* 0x0000002404307980 */ /* 0x000162000c101900 */
[----:B------:R-:W-:Y:S05]  /*1160*/  BRA `(.L_x_13) ;  /* 0x0000000000247947 */ /* 0x000fea0003800000 */
.L_x_12:
[----:B------:R-:W-:Y:S02]  /*1170*/  ULDC.64 UR4, c[0x0][0x588] ;  /* 0x0001620000047ab9 */ /* 0x000fe40000000a00 */
[----:B------:R-:W-:-:S04]  /*1180*/  ISETP.NE.U32.AND P0, PT, RZ, UR4, PT ;  /* 0x00000004ff007c0c */ /* 0x000fc8000bf05070 */
[----:B------:R-:W-:-:S13]  /*1190*/  ISETP.NE.AND.EX P0, PT, RZ, UR5, PT, P0 ;  /* 0x00000005ff007c0c */ /* 0x000fda000bf05300 */
[----:B------:R-:W-:Y:S05]  /*11a0*/  @!P0 BRA `(.L_x_14) ;  /* 0x00000000000c8947 */ /* 0x000fea0003800000 */
[----:B------:R-:W0:Y:S02]  /*11b0*/  LDC.64 R48, c[0x0][0x588] ;  /* 0x00016200ff307b82 */ /* 0x000e240000000a00 */
[----:B0-----:R1:W5:Y:S01]  /*11c0*/  LDG.E R48, desc[UR36][R48.64] ;  /* 0x0000002430307981 */ /* 0x001362000c1e1900 */
[----:B------:R-:W-:Y:S05]  /*11d0*/  BRA `(.L_x_13) ;  /* 0x0000000000087947 */ /* 0x000fea0003800000 */
.L_x_14:
[----:B------:R-:W-:Y:S02]  /*11e0*/  ULDC UR4, c[0x0][0x580] ;  /* 0x0001600000047ab9 */ /* 0x000fe40000000800 */
[----:B------:R-:W-:-:S07]  /*11f0*/  IMAD.U32 R48, RZ, RZ, UR4 ;  /* 0x00000004ff307e24 */ /* 0x000fce000f8e00ff */
.L_x_13:
[----:B------:R-:W-:Y:S02]  /*1200*/  ULDC.64 UR4, c[0x0][0x5a0] ;  /* 0x0001680000047ab9 */ /* 0x000fe40000000a00 */
[----:B------:R-:W-:-:S04]  /*1210*/  ISETP.NE.U32.AND P0, PT, RZ, UR4, PT ;  /* 0x00000004ff007c0c */ /* 0x000fc8000bf05070 */
[----:B------:R-:W-:-:S13]  /*1220*/  ISETP.NE.AND.EX P0, PT, RZ, UR5, PT, P0 ;  /* 0x00000005ff007c0c */ /* 0x000fda000bf05300 */
[----:B------:R-:W-:Y:S05]  /*1230*/  @!P0 BRA `(.L_x_15) ;  /* 0x00000000001c8947 */ /* 0x000fea0003800000 */
[----:B0-----:R-:W0:Y:S02]  /*1240*/  LDC.64 R4, c[0x0][0x5a0] ;  /* 0x00016800ff047b82 */ /* 0x001e240000000a00 */
[----:B0-----:R-:W2:Y:S02]  /*1250*/  LDG.E.64 R4, desc[UR36][R4.64] ;  /* 0x0000002404047981 */ /* 0x001ea4000c1e1b00 */
[----:B--2---:R-:W-:-:S04]  /*1260*/  ISETP.NE.U32.AND P0, PT, R4, RZ, PT ;  /* 0x000000ff0400720c */ /* 0x004fc80003f05070 */
[----:B------:R-:W-:-:S13]  /*1270*/  ISETP.NE.AND.EX P0, PT, R5, RZ, PT, P0 ;  /* 0x000000ff0500720c */ /* 0x000fda0003f05300 */
[----:B------:R-:W-:Y:S05]  /*1280*/  @!P0 BRA `(.L_x_15) ;  /* 0x0000000000088947 */ /* 0x000fea0003800000 */
[----:B-1----:R0:W5:Y:S01]  /*1290*/  LD.E R49, desc[UR36][R4.64] ;  /* 0x0000002404317980 */ /* 0x002162000c101900 */
[----:B------:R-:W-:Y:S05]  /*12a0*/  BRA `(.L_x_16) ;  /* 0x0000000000247947 */ /* 0x000fea0003800000 */
.L_x_15:
[----:B------:R-:W-:Y:S02]  /*12b0*/  ULDC.64 UR4, c[0x0][0x590] ;  /* 0x0001640000047ab9 */ /* 0x000fe40000000a00 */
[----:B------:R-:W-:-:S04]  /*12c0*/  ISETP.NE.U32.AND P0, PT, RZ, UR4, PT ;  /* 0x00000004ff007c0c */ /* 0x000fc8000bf05070 */
[----:B------:R-:W-:-:S13]  /*12d0*/  ISETP.NE.AND.EX P0, PT, RZ, UR5, PT, P0 ;  /* 0x00000005ff007c0c */ /* 0x000fda000bf05300 */
[----:B------:R-:W-:Y:S05]  /*12e0*/  @!P0 BRA `(.L_x_17) ;  /* 0x00000000000c8947 */ /* 0x000fea0003800000 */
[----:B0-----:R-:W1:Y:S02]  /*12f0*/  LDC.64 R4, c[0x0][0x590] ;  /* 0x00016400ff047b82 */ /* 0x001e640000000a00 */
[----:B-1----:R1:W5:Y:S01]  /*1300*/  LDG.E R49, desc[UR36][R4.64] ;  /* 0x0000002404317981 */ /* 0x002362000c1e1900 */
[----:B------:R-:W-:Y:S05]  /*1310*/  BRA `(.L_x_16) ;  /* 0x0000000000087947 */ /* 0x000fea0003800000 */
.L_x_17:
[----:B------:R-:W-:Y:S02]  /*1320*/  ULDC UR4, c[0x0][0x584] ;  /* 0x0001610000047ab9 */ /* 0x000fe40000000800 */
[----:B-1----:R-:W-:-:S07]  /*1330*/  IMAD.U32 R49, RZ, RZ, UR4 ;  /* 0x00000004ff317e24 */ /* 0x002fce000f8e00ff */
.L_x_16:
[----:B------:R-:W-:-:S13]  /*1340*/  LOP3.LUT P0, RZ, R0, 0xff, RZ, 0xc0, !PT ;  /* 0x000000ff00ff7812 */ /* 0x000fda000780c0ff */
[----:B------:R-:W-:Y:S05]  /*1350*/  @!P0 EXIT ;  /* 0x000000000000894d */ /* 0x000fea0003800000 */
[----:B------:R-:W-:Y:S01]  /*1360*/  ULDC UR4, c[0x0][0x28c] ;  /* 0x0000a30000047ab9 */ /* 0x000fe20000000800 */
[----:B------:R-:W-:Y:S01]  /*1370*/  ULDC.64 UR6, c[0x0][0x5c8] ;  /* 0x0001720000067ab9 */ /* 0x000fe20000000a00 */
[----:B------:R-:W-:Y:S02]  /*1380*/  UIADD3 UR4, UR4, 0x1f, URZ ;  /* 0x0000001f04047890 */ /* 0x000fe4000fffe03f */
[----:B------:R-:W-:Y:S02]  /*1390*/  USHF.L.U64.HI UR40, UR6, 0x7, UR7 ;  /* 0x0000000706287899 */ /* 0x000fe40008010207 */
[----:B------:R-:W-:Y:S02]  /*13a0*/  USHF.R.S32.HI UR5, URZ, 0x1f, UR4 ;  /* 0x0000001f3f057899 */ /* 0x000fe40008011404 */
[----:B------:R-:W-:Y:S02]  /*13b0*/  USHF.L.U32 UR41, UR6, 0x7, URZ ;  /* 0x0000000706297899 */ /* 0x000fe4000800063f */
[----:B------:R-:W-:Y:S01]  /*13c0*/  ULEA.HI UR5, UR5, UR4, URZ, 0x5 ;  /* 0x0000000405057291 */ /* 0x000fe2000f8f283f */
[----:B------:R-:W-:Y:S01]  /*13d0*/  UMOV UR38, URZ ;  /* 0x0000003f00267c82 */ /* 0x000fe20008000000 */
[----:B------:R-:W-:-:S02]  /*13e0*/  UMOV UR39, URZ ;  /* 0x0000003f00277c82 */ /* 0x000fc40008000000 */
[----:B------:R-:W-:-:S12]  /*13f0*/  USHF.R.S32.HI UR42, URZ, 0x5, UR5 ;  /* 0x000000053f2a7899 */ /* 0x000fd80008011405 */
.L_x_73:
[----:B------:R-:W-:Y:S01]  /*1400*/  LOP3.LUT R0, R18, 0x80, RZ, 0xc0, !PT ;  /* 0x0000008012007812 */ /* 0x000fe200078ec0ff */
[----:B------:R-:W2:Y:S01]  /*1410*/  S2UR UR7, SR_CgaCtaId ;  /* 0x00000000000779c3 */ /* 0x000ea20000008800 */
[----:B------:R-:W-:Y:S02]  /*1420*/  UMOV UR6, 0x400 ;  /* 0x0000040000067882 */ /* 0x000fe40000000000 */
[----:B------:R-:W-:-:S06]  /*1430*/  SHF.R.U32.HI R0, RZ, 0x7, R0 ;  /* 0x00000007ff007819 */ /* 0x000fcc0000011600 */
[----:B------:R-:W3:Y:S01]  /*1440*/  SHFL.IDX PT, R0, R0, RZ, 0x1f ;  /* 0x00001fff00007589 */ /* 0x000ee200000e0000 */
[----:B--2---:R-:W-:Y:S01]  /*1450*/  ULEA UR44, UR7, UR6, 0x18 ;  /* 0x00000006072c7291 */ /* 0x004fe2000f8ec03f */
[----:B---3--:R-:W-:-:S13]  /*1460*/  R2UR UR4, R0 ;  /* 0x00000000000472ca */ /* 0x008fda00000e0000 */
[----:B------:R-:W-:-:S04]  /*1470*/  ULEA.HI UR5, UR4, UR4, URZ, 0x1 ;  /* 0x0000000404057291 */ /* 0x000fc8000f8f083f */
[----:B------:R-:W-:-:S04]  /*1480*/  ULOP3.LUT UR5, UR5, 0x1ffffe, URZ, 0xc0, !UPT ;  /* 0x001ffffe05057892 */ /* 0x000fc8000f8ec03f */
[----:B------:R-:W-:-:S03]  /*1490*/  UIADD3 UR5, UR4, -UR5, URZ ;  /* 0x8000000504057290 */ /* 0x000fc6000fffe03f */
[----:B------:R-:W-:Y:S01]  /*14a0*/  ULDC UR4, c[0x0][0x28c] ;  /* 0x0000a30000047ab9 */ /* 0x000fe20000000800 */
[----:B------:R-:W-:Y:S01]  /*14b0*/  ULEA UR5, UR5, UR44, 0xb ;  /* 0x0000002c05057291 */ /* 0x000fe2000f8e583f */
[----:B------:R-:W-:-:S03]  /*14c0*/  ISETP.LT.AND P0, PT, RZ, UR4, PT ;  /* 0x00000004ff007c0c */ /* 0x000fc6000bf01270 */
[----:B------:R-:W-:-:S04]  /*14d0*/  UIADD3 UR5, UR5, 0x200, URZ ;  /* 0x0000020005057890 */ /* 0x000fc8000fffe03f */
[----:B------:R-:W-:-:S04]  /*14e0*/  USHF.R.U32.HI UR5, URZ, 0x4, UR5 ;  /* 0x000000043f057899 */ /* 0x000fc80008011605 */
[----:B------:R-:W-:Y:S02]  /*14f0*/  ULOP3.LUT UR43, UR5, 0x3fff, URZ, 0xc0, !UPT ;  /* 0x00003fff052b7892 */ /* 0x000fe4000f8ec03f */
[----:B-1----:R-:W-:Y:S10]  /*1500*/  @P0 BRA `(.L_x_18) ;  /* 0x0000000000400947 */ /* 0x002ff40003800000 */
[----:B------:R-:W-:Y:S01]  /*1510*/  MOV R0, 0x0 ;  /* 0x0000000000007802 */ /* 0x000fe20000000f00 */
[----:B------:R-:W-:Y:S01]  /*1520*/  ULDC.64 UR4, c[0x4][0x68] ;  /* 0x01001a0000047ab9 */ /* 0x000fe20000000a00 */
[----:B------:R-:W-:Y:S01]  /*1530*/  ULDC.64 UR6, c[0x4][0x8] ;  /* 0x0100020000067ab9 */ /* 0x000fe20000000a00 */
[----:B01----:R-:W-:Y:S01]  /*1540*/  IMAD.U32 R4, RZ, RZ, UR4 ;  /* 0x00000004ff047e24 */ /* 0x003fe2000f8e00ff */
[----:B------:R0:W1:Y:S01]  /*1550*/  LDC.64 R14, c[0x4][R0] ;  /* 0x01000000000e7b82 */ /* 0x0000620000000a00 */
[----:B------:R-:W-:Y:S01]  /*1560*/  IMAD.U32 R5, RZ, RZ, UR5 ;  /* 0x00000005ff057e24 */ /* 0x000fe2000f8e00ff */
[----:B------:R-:W-:Y:S01]  /*1570*/  ULDC.64 UR4, c[0x4][0x70] ;  /* 0x01001c0000047ab9 */ /* 0x000fe20000000a00 */
[----:B------:R-:W-:Y:S02]  /*1580*/  IMAD.U32 R10, RZ, RZ, UR6 ;  /* 0x00000006ff0a7e24 */ /* 0x000fe4000f8e00ff */
[----:B------:R-:W-:Y:S02]  /*1590*/  IMAD.U32 R6, RZ, RZ, UR4 ;  /* 0x00000004ff067e24 */ /* 0x000fe4000f8e00ff */
[----:B------:R-:W-:-:S02]  /*15a0*/  IMAD.U32 R7, RZ, RZ, UR5 ;  /* 0x00000005ff077e24 */ /* 0x000fc4000f8e00ff */
[----:B------:R-:W-:Y:S02]  /*15b0*/  IMAD.U32 R11, RZ, RZ, UR7 ;  /* 0x00000007ff0b7e24 */ /* 0x000fe4000f8e00ff */
[----:B------:R-:W-:Y:S02]  /*15c0*/  IMAD.MOV.U32 R8, RZ, RZ, 0x1e1 ;  /* 0x000001e1ff087424 */ /* 0x000fe400078e00ff */
[----:B------:R-:W-:Y:S02]  /*15d0*/  IMAD.MOV.U32 R12, RZ, RZ, 0x1 ;  /* 0x00000001ff0c7424 */ /* 0x000fe400078e00ff */
[----:B0-----:R-:W-:-:S07]  /*15e0*/  IMAD.MOV.U32 R13, RZ, RZ, RZ ;  /* 0x000000ffff0d7224 */ /* 0x001fce00078e00ff */
[----:B------:R-:W-:-:S07]  /*15f0*/  LEPC R20, `(.L_x_18) ;  /* 0x000000001014794e */ /* 0x000fce0000000000 */
[----:B-1---5:R-:W-:Y:S05]  /*1600*/  CALL.ABS.NOINC R14 ;  /* 0x000000000e007343 */ /* 0x022fea0003c00000 */
.L_x_18:
[----:B------:R-:W-:-:S04]  /*1610*/  LOP3.LUT R0, R19, 0x1, RZ, 0xfc, !PT ;  /* 0x0000000113007812 */ /* 0x000fc800078efcff */
[----:B------:R-:W-:-:S13]  /*1620*/  ISETP.NE.AND P0, PT, R0, 0x3, PT ;  /* 0x000000030000780c */ /* 0x000fda0003f05270 */
[----:B------:R-:W-:Y:S05]  /*1630*/  @!P0 BRA `(.L_x_19) ;  /* 0x0000000000048947 */ /* 0x000fea0003800000 */
[----:B------:R-:W-:Y:S01]  /*1640*/  BPT.TRAP 0x1 ;  /* 0x000000040000795c */ /* 0x000fe20000300000 */
.L_x_19:
[----:B------:R-:W-:Y:S02]  /*1650*/  IMAD.U32 R3, RZ, RZ, UR39 ;  /* 0x00000027ff037e24 */ /* 0x000fe4000f8e00ff */
[----:B------:R-:W-:-:S03]  /*1660*/  IMAD.U32 R0, RZ, RZ, UR38 ;  /* 0x00000026ff007e24 */ /* 0x000fc6000f8e00ff */
[----:B------:R-:W-:Y:S02]  /*1670*/  LEA R3, R3, UR44, 0x3 ;  /* 0x0000002c03037c11 */ /* 0x000fe4000f8e18ff */
[----:B------:R-:W-:-:S04]  /*1680*/  SHF.L.U32 R0, R0, 0x1f, RZ ;  /* 0x0000001f00007819 */ /* 0x000fc800000006ff */
[----:B------:R2:W3:Y:S01]  /*1690*/  SYNCS.PHASECHK.TRANS64.TRYWAIT P1, [R3+URZ], R0 ;  /* 0x00000000030075a7 */ /* 0x0004e2000802017f */
[----:B------:R-:W-:Y:S05]  /*16a0*/  @!P0 BRA `(.L_x_20) ;  /* 0x0000000000048947 */ /* 0x000fea0003800000 */
[----:B------:R-:W-:Y:S01]  /*16b0*/  BPT.TRAP 0x1 ;  /* 0x000000040000795c */ /* 0x000fe20000300000 */
.L_x_20:
[----:B---3--:R-:W-:Y:S05]  /*16c0*/  @P1 BRA `(.L_x_21) ;  /* 0x0000000000081947 */ /* 0x008fea0003800000 */
[----:B------:R-:W3:Y:S02]  /*16d0*/  SYNCS.PHASECHK.TRANS64.TRYWAIT P1, [R3+URZ], R0 ;  /* 0x00000000030075a7 */ /* 0x000ee4000802017f */
[----:B---3--:R-:W-:Y:S05]  /*16e0*/  @!P1 BRA `(.L_x_22) ;  /* 0x0000004800509947 */ /* 0x008fea0003800000 */
.L_x_21:
[----:B------:R-:W-:-:S04]  /*16f0*/  UISETP.LT.AND UP0, UPT, UR42, 0x1, UPT ;  /* 0x000000012a00788c */ /* 0x000fc8000bf01270 */
[----:B------:R-:W-:-:S06]  /*1700*/  USEL UR4, UR42, 0x1, UP0 ;  /* 0x000000012a047887 */ /* 0x000fcc0008000000 */
[----:B--23--:R-:W-:Y:S01]  /*1710*/  IMAD.U32 R0, RZ, RZ, UR4 ;  /* 0x00000004ff007e24 */ /* 0x00cfe2000f8e00ff */
[----:B------:R-:W-:Y:S05]  /*1720*/  WARPSYNC.ALL ;  /* 0x0000000000007948 */ /* 0x000fea0003800000 */
[----:B------:R-:W-:-:S04]  /*1730*/  IADD3 R0, -R0, UR42, RZ ;  /* 0x0000002a00007c10 */ /* 0x000fc8000fffe1ff */
[----:B------:R-:W-:Y:S01]  /*1740*/  ISETP.GE.AND P1, PT, R0, 0x1, PT ;  /* 0x000000010000780c */ /* 0x000fe20003f26270 */
[----:B------:R-:W-:Y:S01]  /*1750*/  UIADD3 UR4, UR44, 0x36200, URZ ;  /* 0x000362002c047890 */ /* 0x000fe2000fffe03f */
[----:B------:R-:W-:Y:S01]  /*1760*/  WARPGROUP.ARRIVE ;  /* 0x00000000000079c5 */ /* 0x000fe20000000000 */
[----:B------:R-:W-:Y:S02]  /*1770*/  ULOP3.LUT UR43, UR43, 0x10000, URZ, 0xfc, !UPT ;  /* 0x000100002b2b7892 */ /* 0x000fe4000f8efc3f */
[----:B------:R-:W-:Y:S01]  /*1780*/  USHF.R.U32.HI UR4, URZ, 0x4, UR4 ;  /* 0x000000043f047899 */ /* 0x000fe20008011604 */
[----:B------:R-:W-:Y:S01]  /*1790*/  UMOV UR5, 0xc0000010 ;  /* 0xc000001000057882 */ /* 0x000fe20000000000 */
[----:B------:R-:W-:Y:S02]  /*17a0*/  UMOV UR7, 0xc0000010 ;  /* 0xc000001000077882 */ /* 0x000fe40000000000 */
[----:B------:R-:W-:-:S04]  /*17b0*/  ULOP3.LUT UR4, UR4, 0x3fff, URZ, 0xc0, !UPT ;  /* 0x00003fff04047892 */ /* 0x000fc8000f8ec03f */
[----:B------:R-:W-:Y:S02]  /*17c0*/  ULOP3.LUT UR11, UR4, 0x10000, URZ, 0xfc, !UPT ;  /* 0x00010000040b7892 */ /* 0x000fe4000f8efc3f */
[----:B------:R-:W-:Y:S02]  /*17d0*/  UIMAD UR4, UR39, 0x300, UR43 ;  /* 0x00000300270478a4 */ /* 0x000fe4000f8e022b */
[----:B------:R-:W-:Y:S02]  /*17e0*/  ULEA UR6, UR39, UR11, 0x5 ;  /* 0x0000000b27067291 */ /* 0x000fe4000f8e283f */
[----:B------:R-:W-:Y:S02]  /*17f0*/  UIADD3 UR8, UR4, 0x100, URZ ;  /* 0x0000010004087890 */ /* 0x000fe4000fffe03f */
[----:B------:R-:W-:-:S05]  /*1800*/  UIADD3 UR9, UR4, 0x200, URZ ;  /* 0x0000020004097890 */ /* 0x000fca000fffe03f */
[----:B------:R-:W-:Y:S01]  /*1810*/  IGMMA.64x16x32.S8.S8 R40, gdesc[UR4], RZ, !UPT, gsb0 ;  /* 0x00600000042879f1 */ /* 0x000fe2000c0410ff */
[----:B------:R-:W-:Y:S01]  /*1820*/  UMOV UR4, UR8 ;  /* 0x0000000800047c82 */ /* 0x000fe20008000000 */
[----:B------:R-:W-:Y:S01]  /*1830*/  UMOV UR5, 0xc0000010 ;  /* 0xc000001000057882 */ /* 0x000fe20000000000 */
[----:B------:R-:W-:Y:S02]  /*1840*/  WARPGROUP.DEPBAR.LE gsb0, 0x0 ;  /* 0x00008000000079c5 */ /* 0x000fe40000010000 */
[----:B------:R-:W-:-:S06]  /*1850*/  WARPGROUP.ARRIVE ;  /* 0x00000000000079c5 */ /* 0x000fcc0000000000 */
[----:B------:R-:W-:Y:S01]  /*1860*/  IGMMA.64x16x32.S8.S8 R32, gdesc[UR4], RZ, !UPT, gsb0 ;  /* 0x00600000042079f1 */ /* 0x000fe2000c0410ff */
[----:B------:R-:W-:Y:S01]  /*1870*/  UMOV UR4, UR9 ;  /* 0x0000000900047c82 */ /* 0x000fe20008000000 */
[----:B------:R-:W-:Y:S01]  /*1880*/  UMOV UR5, 0xc0000010 ;  /* 0xc000001000057882 */ /* 0x000fe20000000000 */
[----:B------:R-:W-:Y:S02]  /*1890*/  WARPGROUP.DEPBAR.LE gsb0, 0x0 ;  /* 0x00008000000079c5 */ /* 0x000fe40000010000 */
[----:B------:R-:W-:-:S06]  /*18a0*/  WARPGROUP.ARRIVE ;  /* 0x00000000000079c5 */ /* 0x000fcc0000000000 */
[----:B------:R-:W-:Y:S03]  /*18b0*/  IGMMA.64x16x32.S8.S8 R24, gdesc[UR4], RZ, !UPT, gsb0 ;  /* 0x00600000041879f1 */ /* 0x000fe6000c0410ff */
[----:B------:R-:W-:Y:S02]  /*18c0*/  WARPGROUP.DEPBAR.LE gsb0, 0x0 ;  /* 0x00008000000079c5 */ /* 0x000fe40000010000 */
[----:B------:R-:W-:Y:S05]  /*18d0*/  @!P1 BRA `(.L_x_23) ;  /* 0x0000000000f09947 */ /* 0x000fea0003800000 */
[----:B------:R-:W-:Y:S02]  /*18e0*/  UIADD3 UR4, UR39, 0x1, URZ ;  /* 0x0000000127047890 */ /* 0x000fe4000fffe03f */
[----:B------:R-:W-:Y:S02]  /*18f0*/  IMAD.U32 R3, RZ, RZ, UR39 ;  /* 0x00000027ff037e24 */ /* 0x000fe4000f8e00ff */
[----:B------:R-:W-:-:S04]  /*1900*/  UISETP.NE.AND UP0, UPT, UR4, 0x12, UPT ;  /* 0x000000120400788c */ /* 0x000fc8000bf05270 */
[----:B------:R-:W-:Y:S02]  /*1910*/  USEL UR5, URZ, 0x1, UP0 ;  /* 0x000000013f057887 */ /* 0x000fe40008000000 */
[----:B------:R-:W-:Y:S02]  /*1920*/  USEL UR8, UR4, URZ, UP0 ;  /* 0x0000003f04087287 */ /* 0x000fe40008000000 */
[----:B------:R-:W-:-:S06]  /*1930*/  ULOP3.LUT UR5, UR38, UR5, URZ, 0x3c, !UPT ;  /* 0x0000000526057292 */ /* 0x000fcc000f8e3c3f */
[----:B------:R-:W-:-:S07]  /*1940*/  IMAD.U32 R6, RZ, RZ, UR5 ;  /* 0x00000005ff067e24 */ /* 0x000fce000f8e00ff */
.L_x_30:
[----:B------:R-:W-:Y:S05]  /*1950*/  @!P0 BRA `(.L_x_24) ;  /* 0x0000000000048947 */ /* 0x000fea0003800000 */
[----:B------:R-:W-:Y:S01]  /*1960*/  BPT.TRAP 0x1 ;  /* 0x000000040000795c */ /* 0x000fe20000300000 */
.L_x_24:
[----:B------:R-:W2:Y:S01]  /*1970*/  S2UR UR5, SR_CgaCtaId ;  /* 0x00000000000579c3 */ /* 0x000ea20000008800 */
[----:B------:R-:W-:Y:S01]  /*1980*/  UMOV UR4, 0x400 ;  /* 0x0000040000047882 */ /* 0x000fe20000000000 */
[----:B01----:R-:W-:Y:S01]  /*1990*/  SHF.L.U32 R4, R6, 0x1f, RZ ;  /* 0x0000001f06047819 */ /* 0x003fe200000006ff */
[----:B--2---:R-:W-:-:S04]  /*19a0*/  ULEA UR12, UR5, UR4, 0x18 ;  /* 0x00000004050c7291 */ /* 0x004fc8000f8ec03f */
[----:B------:R-:W-:-:S09]  /*19b0*/  ULEA UR4, UR8, UR12, 0x3 ;  /* 0x0000000c08047291 */ /* 0x000fd2000f8e183f */
[----:B------:R0:W1:Y:S01]  /*19c0*/  SYNCS.PHASECHK.TRANS64.TRYWAIT P1, [UR4], R4 ;  /* 0x00000004ff0075a7 */ /* 0x0000620008020144 */
[----:B------:R-:W-:Y:S05]  /*19d0*/  @!P0 BRA `(.L_x_25) ;  /* 0x0000000000048947 */ /* 0x000fea0003800000 */
[----:B------:R-:W-:Y:S01]  /*19e0*/  BPT.TRAP 0x1 ;  /* 0x000000040000795c */ /* 0x000fe20000300000 */
.L_x_25:
[----:B-1----:R-:W-:Y:S05]  /*19f0*/  @P1 BRA `(.L_x_26) ;  /* 0x0000000000081947 */ /* 0x002fea0003800000 */
[----:B------:R-:W1:Y:S02]  /*1a00*/  SYNCS.PHASECHK.TRANS64.TRYWAIT P1, [UR4], R4 ;  /* 0x00000004ff0075a7 */ /* 0x000e640008020144 */
[----:B-1----:R-:W-:Y:S05]  /*1a10*/  @!P1 BRA `(.L_x_27) ;  /* 0x0000004400989947 */ /* 0x002fea0003800000 */
.L_x_26:
[----:B------:R-:W-:Y:S01]  /*1a20*/  ULEA UR6, UR8, UR11, 0x5 ;  /* 0x0000000b08067291 */ /* 0x000fe2000f8e283f */
[----:B------:R-:W-:Y:S01]  /*1a30*/  WARPGROUP.ARRIVE ;  /* 0x00000000000079c5 */ /* 0x000fe20000000000 */
[----:B------:R-:W-:Y:S01]  /*1a40*/  UIMAD UR4, UR8, 0x300, UR43 ;  /* 0x00000300080478a4 */ /* 0x000fe2000f8e022b */
[----:B------:R-:W-:Y:S01]  /*1a50*/  UMOV UR7, 0xc0000010 ;  /* 0xc000001000077882 */ /* 0x000fe20000000000 */
[----:B------:R-:W-:Y:S02]  /*1a60*/  UMOV UR5, 0xc0000010 ;  /* 0xc000001000057882 */ /* 0x000fe40000000000 */
[----:B------:R-:W-:Y:S02]  /*1a70*/  UIADD3 UR9, UR4, 0x100, URZ ;  /* 0x0000010004097890 */ /* 0x000fe4000fffe03f */
[----:B------:R-:W-:-:S03]  /*1a80*/  UIADD3 UR10, UR4, 0x200, URZ ;  /* 0x00000200040a7890 */ /* 0x000fc6000fffe03f */
[----:B------:R-:W-:Y:S01]  /*1a90*/  IGMMA.64x16x32.S8.S8 R40, gdesc[UR4], R40, gsb0 ;  /* 0x00600000042879f1 */ /* 0x000fe20008041028 */
[----:B------:R-:W-:Y:S01]  /*1aa0*/  UMOV UR5, 0xc0000010 ;  /* 0xc000001000057882 */ /* 0x000fe20000000000 */
[----:B------:R-:W-:Y:S01]  /*1ab0*/  UMOV UR4, UR9 ;  /* 0x0000000900047c82 */ /* 0x000fe20008000000 */
[----:B------:R-:W-:Y:S02]  /*1ac0*/  WARPGROUP.DEPBAR.LE gsb0, 0x0 ;  /* 0x00008000000079c5 */ /* 0x000fe40000010000 */
[----:B------:R-:W-:-:S06]  /*1ad0*/  WARPGROUP.ARRIVE ;  /* 0x00000000000079c5 */ /* 0x000fcc0000000000 */
[----:B------:R-:W-:Y:S01]  /*1ae0*/  IGMMA.64x16x32.S8.S8 R32, gdesc[UR4], R32, gsb0 ;  /* 0x00600000042079f1 */ /* 0x000fe20008041020 */
[----:B------:R-:W-:Y:S01]  /*1af0*/  UMOV UR4, UR10 ;  /* 0x0000000a00047c82 */ /* 0x000fe20008000000 */
[----:B------:R-:W-:Y:S01]  /*1b00*/  UMOV UR5, 0xc0000010 ;  /* 0xc000001000057882 */ /* 0x000fe20000000000 */
[----:B------:R-:W-:Y:S02]  /*1b10*/  WARPGROUP.DEPBAR.LE gsb0, 0x0 ;  /* 0x00008000000079c5 */ /* 0x000fe40000010000 */
[----:B------:R-:W-:-:S06]  /*1b20*/  WARPGROUP.ARRIVE ;  /* 0x00000000000079c5 */ /* 0x000fcc0000000000 */
[----:B------:R-:W-:Y:S03]  /*1b30*/  IGMMA.64x16x32.S8.S8 R24, gdesc[UR4], R24, gsb0 ;  /* 0x00600000041879f1 */ /* 0x000fe60008041018 */
[----:B------:R-:W-:Y:S02]  /*1b40*/  WARPGROUP.DEPBAR.LE gsb0, 0x0 ;  /* 0x00008000000079c5 */ /* 0x000fe40000010000 */
[----:B------:R-:W-:Y:S05]  /*1b50*/  @!P0 BRA `(.L_x_28) ;  /* 0x0000000000048947 */ /* 0x000fea0003800000 */
[----:B------:R-:W-:Y:S01]  /*1b60*/  BPT.TRAP 0x1 ;  /* 0x000000040000795c */ /* 0x000fe20000300000 */
.L_x_28:
[----:B------:R-:W-:-:S13]  /*1b70*/  ISETP.NE.AND P1, PT, R23, RZ, PT ;  /* 0x000000ff1700720c */ /* 0x000fda0003f25270 */
[----:B01----:R-:W-:-:S05]  /*1b80*/  @P1 LEA R4, R3, UR12, 0x3 ;  /* 0x0000000c03041c11 */ /* 0x003fca000f8e18ff */
[----:B------:R-:W-:-:S05]  /*1b90*/  @P1 VIADD R5, R4, 0x90 ;  /* 0x0000009004051836 */ /* 0x000fca0000000000 */
[----:B------:R-:W-:-:S04]  /*1ba0*/  @P1 PRMT R5, R22, 0x654, R5 ;  /* 0x0000065416051816 */ /* 0x000fc80000000005 */
[----:B------:R0:W-:Y:S01]  /*1bb0*/  @P1 SYNCS.ARRIVE.TRANS64.RED.A1T0 RZ, [R5+URZ], RZ ;  /* 0x000000ff05ff19a7 */ /* 0x0001e2000810043f */
[----:B------:R-:W-:-:S13]  /*1bc0*/  ISETP.GT.U32.AND P1, PT, R19, 0x1, PT ;  /* 0x000000011300780c */ /* 0x000fda0003f24070 */
[----:B0-----:R-:W-:Y:S05]  /*1bd0*/  @P1 BRA `(.L_x_29) ;  /* 0x0000000000041947 */ /* 0x001fea0003800000 */
[----:B------:R-:W-:Y:S01]  /*1be0*/  BPT.TRAP 0x1 ;  /* 0x000000040000795c */ /* 0x000fe20000300000 */
.L_x_29:
[----:B------:R-:W-:Y:S01]  /*1bf0*/  UIADD3 UR8, UR8, 0x1, URZ ;  /* 0x0000000108087890 */ /* 0x000fe2000fffe03f */
[C---:B------:R-:W-:Y:S01]  /*1c00*/  ISETP.GT.AND P2, PT, R0.reuse, 0x1, PT ;  /* 0x000000010000780c */ /* 0x040fe20003f44270 */
[----:B------:R-:W-:Y:S02]  /*1c10*/  VIADD R3, R3, 0x1 ;  /* 0x0000000103037836 */ /* 0x000fe40000000000 */
[----:B------:R-:W-:Y:S01]  /*1c20*/  UISETP.NE.AND UP0, UPT, UR8, 0x12, UPT ;  /* 0x000000120800788c */ /* 0x000fe2000bf05270 */
[----:B------:R-:W-:Y:S02]  /*1c30*/  VIADD R0, R0, 0xffffffff ;  /* 0xffffffff00007836 */ /* 0x000fe40000000000 */
[C---:B------:R-:W-:Y:S01]  /*1c40*/  ISETP.NE.AND P1, PT, R3.reuse, 0x12, PT ;  /* 0x000000120300780c */ /* 0x040fe20003f25270 */
[----:B------:R-:W-:Y:S02]  /*1c50*/  USEL UR4, URZ, 0x1, UP0 ;  /* 0x000000013f047887 */ /* 0x000fe40008000000 */
[----:B------:R-:W-:Y:S01]  /*1c60*/  USEL UR8, UR8, URZ, UP0 ;  /* 0x0000003f08087287 */ /* 0x000fe20008000000 */
[----:B------:R-:W-:-:S03]  /*1c70*/  SEL R3, R3, RZ, P1 ;  /* 0x000000ff03037207 */ /* 0x000fc60000800000 */
[----:B------:R-:W-:Y:S01]  /*1c80*/  LOP3.LUT R6, R6, UR4, RZ, 0x3c, !PT ;  /* 0x0000000406067c12 */ /* 0x000fe2000f8e3cff */
[----:B------:R-:W-:Y:S07]  /*1c90*/  @P2 BRA `(.L_x_30) ;  /* 0xfffffffc002c2947 */ /* 0x000fee000383ffff */
.L_x_23:
[----:B------:R-:W2:Y:S02]  /*1ca0*/  LDC R0, c[0x0][0x28c] ;  /* 0x0000a300ff007b82 */ /* 0x000ea40000000800 */
[----:B--2---:R-:W-:-:S13]  /*1cb0*/  ISETP.GE.AND P1, PT, R0, 0x1, PT ;  /* 0x000000010000780c */ /* 0x004fda0003f26270 */
[----:B------:R-:W-:Y:S05]  /*1cc0*/  @!P1 BRA `(.L_x_31) ;  /* 0x00000000005c9947 */ /* 0x000fea0003800000 */
[----:B------:R-:W-:Y:S05]  /*1cd0*/  @!P0 BRA `(.L_x_32) ;  /* 0x0000000000048947 */ /* 0x000fea0003800000 */
[----:B------:R-:W-:Y:S01]  /*1ce0*/  BPT.TRAP 0x1 ;  /* 0x000000040000795c */ /* 0x000fe20000300000 */
.L_x_32:
[----:B------:R-:W-:Y:S01]  /*1cf0*/  ISETP.NE.AND P0, PT, R23, RZ, PT ;  /* 0x000000ff1700720c */ /* 0x000fe20003f05270 */
[----:B------:R-:W-:Y:S01]  /*1d00*/  BSSY B0, `(.L_x_33) ;  /* 0x0000011000007945 */ /* 0x000fe20003800000 */
[----:B------:R-:W-:-:S11]  /*1d10*/  ISETP.GT.U32.AND P1, PT, R19, 0x1, PT ;  /* 0x000000011300780c */ /* 0x000fd60003f24070 */
[----:B------:R-:W-:Y:S05]  /*1d20*/  @!P0 BRA `(.L_x_34) ;  /* 0x0000000000388947 */ /* 0x000fea0003800000 */
[----:B------:R-:W2:Y:S01]  /*1d30*/  S2UR UR7, SR_CgaCtaId ;  /* 0x00000000000779c3 */ /* 0x000ea20000008800 */
[----:B------:R-:W-:-:S04]  /*1d40*/  UISETP.LT.AND UP0, UPT, UR42, 0x1, UPT ;  /* 0x000000012a00788c */ /* 0x000fc8000bf01270 */
[----:B------:R-:W-:-:S04]  /*1d50*/  USEL UR6, UR42, 0x1, UP0 ;  /* 0x000000012a067887 */ /* 0x000fc80008000000 */
[----:B------:R-:W-:-:S04]  /*1d60*/  UIADD3 UR6, UR39, UR42, -UR6 ;  /* 0x0000002a27067290 */ /* 0x000fc8000fffe806 */
[----:B------:R-:W-:-:S04]  /*1d70*/  UIMAD.WIDE.U32 UR4, UR6, 0x38e38e39, URZ ;  /* 0x38e38e39060478a5 */ /* 0x000fc8000f8e003f */
[----:B------:R-:W-:-:S03]  /*1d80*/  USHF.R.U32.HI UR4, URZ, 0x2, UR5 ;  /* 0x000000023f047899 */ /* 0x000fc60008011605 */
[----:B------:R-:W-:Y:S01]  /*1d90*/  UMOV UR5, 0x400 ;  /* 0x0000040000057882 */ /* 0x000fe20000000000 */
[----:B------:R-:W-:Y:S02]  /*1da0*/  UIMAD UR6, UR4, -0x12, UR6 ;  /* 0xffffffee040678a4 */ /* 0x000fe4000f8e0206 */
[----:B--2---:R-:W-:-:S04]  /*1db0*/  ULEA UR5, UR7, UR5, 0x18 ;  /* 0x0000000507057291 */ /* 0x004fc8000f8ec03f */
[----:B------:R-:W-:-:S04]  /*1dc0*/  ULEA UR6, UR6, UR5, 0x3 ;  /* 0x0000000506067291 */ /* 0x000fc8000f8e183f */
[----:B------:R-:W-:-:S06]  /*1dd0*/  UIADD3 UR6, UR6, 0x90, URZ ;  /* 0x0000009006067890 */ /* 0x000fcc000fffe03f */
[----:B------:R-:W-:-:S05]  /*1de0*/  IMAD.U32 R3, RZ, RZ, UR6 ;  /* 0x00000006ff037e24 */ /* 0x000fca000f8e00ff */
[----:B------:R-:W-:-:S04]  /*1df0*/  PRMT R0, R22, 0x654, R3 ;  /* 0x0000065416007816 */ /* 0x000fc80000000003 */
[----:B------:R2:W-:Y:S03]  /*1e00*/  SYNCS.ARRIVE.TRANS64.RED.A1T0 RZ, [R0+URZ], RZ ;  /* 0x000000ff00ff79a7 */ /* 0x0005e6000810043f */
.L_x_34:
[----:B------:R-:W-:Y:S05]  /*1e10*/  BSYNC B0 ;  /* 0x0000000000007941 */ /* 0x000fea0003800000 */
.L_x_33:
[----:B------:R-:W-:Y:S05]  /*1e20*/  @P1 BRA `(.L_x_31) ;  /* 0x0000000000041947 */ /* 0x000fea0003800000 */
[----:B------:R-:W-:Y:S01]  /*1e30*/  BPT.TRAP 0x1 ;  /* 0x000000040000795c */ /* 0x000fe20000300000 */
.L_x_31:
[----:B------:R-:W3:Y:S01]  /*1e40*/  LDC R9, c[0x0][0x288] ;  /* 0x0000a200ff097b82 */ /* 0x000ee20000000800 */
[--C-:B--2---:R-:W-:Y:S01]  /*1e50*/  SHF.R.U32.HI R0, RZ, 0x2, R18.reuse ;  /* 0x00000002ff007819 */ /* 0x104fe20000011612 */
[----:B------:R-:W-:Y:S01]  /*1e60*/  IMAD.SHL.U32 R7, R51, 0x10, RZ ;  /* 0x0000001033077824 */ /* 0x000fe200078e00ff */
[----:B01----:R-:W-:Y:S01]  /*1e70*/  SHF.R.U32.HI R5, RZ, 0x7, R18 ;  /* 0x00000007ff057819 */ /* 0x003fe20000011612 */
[----:B------:R-:W-:Y:S01]  /*1e80*/  UIADD3 UR39, UR42, UR39, URZ ;  /* 0x000000272a277290 */ /* 0x000fe2000fffe03f */
[----:B------:R-:W-:Y:S01]  /*1e90*/  LOP3.LUT R4, R18, 0x60, RZ, 0xc0, !PT ;  /* 0x0000006012047812 */ /* 0x000fe200078ec0ff */
[----:B------:R-:W-:Y:S01]  /*1ea0*/  ULDC UR7, c[0x0][0x284] ;  /* 0x0000a10000077ab9 */ /* 0x000fe20000000800 */
[----:B------:R-:W-:Y:S01]  /*1eb0*/  LOP3.LUT R3, R0, 0x7, RZ, 0xc0, !PT ;  /* 0x0000000700037812 */ /* 0x000fe200078ec0ff */
[----:B------:R-:W-:Y:S01]  /*1ec0*/  UISETP.GT.U32.AND UP0, UPT, UR39, 0x11, UPT ;  /* 0x000000112700788c */ /* 0x000fe2000bf04070 */
[----:B------:R-:W-:Y:S01]  /*1ed0*/  LOP3.LUT R0, R5, 0x1, RZ, 0xc0, !PT ;  /* 0x0000000105007812 */ /* 0x000fe200078ec0ff */
[----:B------:R-:W-:Y:S01]  /*1ee0*/  UISETP.GE.U32.AND UP1, UPT, UR42, 0x12, UPT ;  /* 0x000000122a00788c */ /* 0x000fe2000bf26070 */
[----:B------:R-:W-:Y:S01]  /*1ef0*/  SHF.R.U32.HI R6, RZ, 0x1, R4 ;  /* 0x00000001ff067819 */ /* 0x000fe20000011604 */
[----:B------:R-:W-:Y:S01]  /*1f00*/  UISETP.LT.U32.AND UP0, UPT, UR42, 0x12, UP0 ;  /* 0x000000122a00788c */ /* 0x000fe20008701070 */
[----:B------:R-:W-:Y:S01]  /*1f10*/  LOP3.LUT R4, R18, 0x3, RZ, 0xc0, !PT ;  /* 0x0000000312047812 */ /* 0x000fe200078ec0ff */
[----:B------:R-:W-:Y:S01]  /*1f20*/  IMAD.SHL.U32 R8, R0, 0x40, RZ ;  /* 0x0000004000087824 */ /* 0x000fe200078e00ff */
[----:B------:R-:W-:Y:S01]  /*1f30*/  IADD3 R5, RZ, -R6, -R3 ;  /* 0x80000006ff057210 */ /* 0x000fe20007ffe803 */
[----:B------:R-:W-:Y:S01]  /*1f40*/  UIMAD.WIDE.U32 UR4, UR39, 0x38e38e39, URZ ;  /* 0x38e38e39270478a5 */ /* 0x000fe2000f8e003f */
[----:B------:R-:W-:Y:S01]  /*1f50*/  SHF.R.S32.HI R21, RZ, 0x1f, R53 ;  /* 0x0000001fff157819 */ /* 0x000fe20000011435 */
[----:B------:R-:W-:Y:S01]  /*1f60*/  USEL UR6, URZ, 0x1, !UP0 ;  /* 0x000000013f067887 */ /* 0x000fe2000c000000 */
[----:B------:R-:W-:Y:S01]  /*1f70*/  LOP3.LUT R3, R8, 0x40, R3, 0xe2, !PT ;  /* 0x0000004008037812 */ /* 0x000fe200078ee203 */
[----:B------:R-:W-:Y:S01]  /*1f80*/  IMAD R20, R0, -0x40, R5 ;  /* 0xffffffc000147824 */ /* 0x000fe200078e0205 */
[----:B------:R-:W-:Y:S01]  /*1f90*/  ULDC.64 UR8, c[0x0][0x5d0] ;  /* 0x0001740000087ab9 */ /* 0x000fe20000000a00 */
[----:B------:R-:W-:Y:S01]  /*1fa0*/  IMAD.SHL.U32 R0, R18, 0x2, RZ ;  /* 0x0000000212007824 */ /* 0x000fe200078e00ff */
[----:B------:R-:W-:Y:S01]  /*1fb0*/  USHF.R.U32.HI UR4, URZ, 0x2, UR5 ;  /* 0x000000023f047899 */ /* 0x000fe20008011605 */
[----:B---3--:R-:W-:Y:S01]  /*1fc0*/  IMAD R8, R4, -0x2, R9 ;  /* 0xfffffffe04087824 */ /* 0x008fe200078e0209 */
[----:B------:R-:W-:Y:S01]  /*1fd0*/  ISETP.GE.AND P0, PT, R7, R9, PT ;  /* 0x000000090700720c */ /* 0x000fe20003f06270 */
[----:B------:R-:W-:Y:S01]  /*1fe0*/  IMAD R9, R54, 0x180, RZ ;  /* 0x0000018036097824 */ /* 0x000fe200078e02ff */
[----:B------:R-:W-:Y:S01]  /*1ff0*/  LOP3.LUT R14, R0, 0x6, RZ, 0xc0, !PT ;  /* 0x00000006000e7812 */ /* 0x000fe200078ec0ff */
[----:B------:R-:W-:Y:S01]  /*2000*/  IMAD R0, R21, UR8, RZ ;  /* 0x0000000815007c24 */ /* 0x000fe2000f8e02ff */
[----:B------:R-:W-:Y:S01]  /*2010*/  ULOP3.LUT UR38, UR38, UR6, URZ, 0x3c, !UPT ;  /* 0x0000000626267292 */ /* 0x000fe2000f8e3c3f */
[----:B------:R-:W-:Y:S01]  /*2020*/  IMAD.WIDE R54, R54, 0x180, RZ ;  /* 0x0000018036367825 */ /* 0x000fe200078e02ff */
[----:B------:R-:W-:Y:S01]  /*2030*/  ISETP.GE.OR P0, PT, R9, UR7, P0 ;  /* 0x0000000709007c0c */ /* 0x000fe20008706670 */
[----:B------:R-:W-:Y:S01]  /*2040*/  UIMAD UR39, UR4, -0x12, UR39 ;  /* 0xffffffee042778a4 */ /* 0x000fe2000f8e0227 */
[----:B------:R-:W-:Y:S01]  /*2050*/  LOP3.LUT R4, R7, R14, RZ, 0xfc, !PT ;  /* 0x0000000e07047212 */ /* 0x000fe200078efcff */
[----:B------:R-:W-:Y:S01]  /*2060*/  IMAD R13, R53, UR9, R0 ;  /* 0x00000009350d7c24 */ /* 0x000fe2000f8e0200 */
[----:B------:R-:W-:Y:S01]  /*2070*/  @UP1 ULOP3.LUT UR38, UR38, 0x1, UR4, 0x78, !UPT ;  /* 0x0000000126261892 */ /* 0x000fe2000f8e7804 */
[----:B------:R-:W-:Y:S01]  /*2080*/  IADD3 R20, -R9, UR7, R20 ;  /* 0x0000000709147c10 */ /* 0x000fe2000fffe114 */
[----:B------:R-:W-:Y:S01]  /*2090*/  IMAD.MOV.U32 R0, RZ, RZ, -0x1 ;  /* 0xffffffffff007424 */ /* 0x000fe200078e00ff */
[----:B------:R-:W-:-:S02]  /*20a0*/  SHF.R.S32.HI R5, RZ, 0x1f, R4 ;  /* 0x0000001fff057819 */ /* 0x000fc40000011404 */
[----:B------:R-:W-:Y:S01]  /*20b0*/  LOP3.LUT R71, R54, R3, R6, 0xfe, !PT ;  /* 0x0000000336477212 */ /* 0x000fe200078efe06 */
[----:B------:R-:W-:Y:S02]  /*20c0*/  IMAD.IADD R3, R8, 0x1, -R7 ;  /* 0x0000000108037824 */ /* 0x000fe400078e0a07 */
[----:B------:R-:W-:-:S04]  /*20d0*/  IMAD.WIDE.U32 R4, R53, UR8, R4 ;  /* 0x0000000835047c25 */ /* 0x000fc8000f8e0004 */
[----:B------:R-:W-:Y:S02]  /*20e0*/  IMAD.IADD R13, R5, 0x1, R13 ;  /* 0x00000001050d7824 */ /* 0x000fe400078e020d */
[----:B------:R-:W-:Y:S01]  /*20f0*/  IMAD.MOV.U32 R12, RZ, RZ, R4 ;  /* 0x000000ffff0c7224 */ /* 0x000fe200078e0004 */
[----:B------:R-:W-:Y:S06]  /*2100*/  @P0 BRA `(.L_x_35) ;  /* 0x0000001800b40947 */ /* 0x000fec0003800000 */
[----:B------:R-:W0:Y:S01]  /*2110*/  LDC.64 R4, c[0x0][0x5c8] ;  /* 0x00017200ff047b82 */ /* 0x000e220000000a00 */
[----:B-----5:R-:W-:Y:S01]  /*2120*/  ISETP.NE.AND P0, PT, R49, RZ, PT ;  /* 0x000000ff3100720c */ /* 0x020fe20003f05270 */
[----:B------:R-:W-:Y:S01]  /*2130*/  BSSY B0, `(.L_x_35) ;  /* 0x00001aa000007945 */ /* 0x000fe20003800000 */
[-C--:B0-----:R-:W-:Y:S02]  /*2140*/  IMAD R6, R55, R4.reuse, RZ ;  /* 0x0000000437067224 */ /* 0x081fe400078e02ff */
[----:B------:R-:W-:-:S04]  /*2150*/  IMAD.WIDE.U32 R12, R71, R4, R12 ;  /* 0x00000004470c7225 */ /* 0x000fc800078e000c */
[----:B------:R-:W-:-:S04]  /*2160*/  IMAD R7, R71, R5, R6 ;  /* 0x0000000547077224 */ /* 0x000fc800078e0206 */
[----:B------:R-:W-:Y:S01]  /*2170*/  IMAD.IADD R66, R13, 0x1, R7 ;  /* 0x000000010d427824 */ /* 0x000fe200078e0207 */
[----:B------:R-:W-:Y:S06]  /*2180*/  @!P0 BRA `(.L_x_36) ;  /* 0x0000001000888947 */ /* 0x000fec0003800000 */
[----:B------:R-:W0:Y:S01]  /*2190*/  LDC.64 R10, c[0x0][0x5b0] ;  /* 0x00016c00ff0a7b82 */ /* 0x000e220000000a00 */
[----:B------:R-:W-:Y:S01]  /*21a0*/  IMAD R14, R51, 0x10, R14 ;  /* 0x00000010330e7824 */ /* 0x000fe200078e020e */
[----:B------:R-:W-:Y:S01]  /*21b0*/  ULDC.64 UR4, c[0x0][0x5b8] ;  /* 0x00016e0000047ab9 */ /* 0x000fe20000000a00 */
[----:B------:R-:W-:Y:S01]  /*21c0*/  ISETP.GE.AND P2, PT, R20, 0x1, PT ;  /* 0x000000011400780c */ /* 0x000fe20003f46270 */
[----:B------:R-:W-:Y:S01]  /*21d0*/  IMAD R8, R21, UR4, RZ ;  /* 0x0000000415087c24 */ /* 0x000fe2000f8e02ff */
[----:B------:R-:W-:Y:S01]  /*21e0*/  BSSY B1, `(.L_x_37) ;  /* 0x0000010000017945 */ /* 0x000fe20003800000 */
[----:B------:R-:W-:Y:S02]  /*21f0*/  SHF.R.S32.HI R15, RZ, 0x1f, R14 ;  /* 0x0000001fff0f7819 */ /* 0x000fe4000001140e */
[----:B------:R-:W1:Y:S01]  /*2200*/  LDC.64 R6, c[0x0][0x5a8] ;  /* 0x00016a00ff067b82 */ /* 0x000e620000000a00 */
[----:B------:R-:W-:Y:S01]  /*2210*/  IMAD R9, R53, UR5, R8 ;  /* 0x0000000535097c24 */ /* 0x000fe2000f8e0208 */
[----:B------:R-:W-:Y:S01]  /*2220*/  ISETP.LT.OR P1, PT, R3, 0x1, !P2 ;  /* 0x000000010300780c */ /* 0x000fe20005721670 */
[----:B------:R-:W-:-:S04]  /*2230*/  IMAD.WIDE.U32 R14, R53, UR4, R14 ;  /* 0x00000004350e7c25 */ /* 0x000fc8000f8e000e */
[----:B------:R-:W-:Y:S01]  /*2240*/  IMAD.IADD R53, R15, 0x1, R9 ;  /* 0x000000010f357824 */ /* 0x000fe200078e0209 */
[----:B------:R-:W2:Y:S01]  /*2250*/  LDC.64 R56, c[0x0][0x5c0] ;  /* 0x00017000ff387b82 */ /* 0x000ea20000000a00 */
[----:B------:R-:W-:Y:S02]  /*2260*/  IMAD.MOV.U32 R52, RZ, RZ, R14 ;  /* 0x000000ffff347224 */ /* 0x000fe400078e000e */
[-C--:B0-----:R-:W-:Y:S02]  /*2270*/  IMAD R58, R55, R10.reuse, RZ ;  /* 0x0000000a373a7224 */ /* 0x081fe400078e02ff */
[----:B------:R-:W-:-:S04]  /*2280*/  IMAD.WIDE.U32 R8, R71, R10, R52 ;  /* 0x0000000a47087225 */ /* 0x000fc800078e0034 */
[----:B------:R-:W-:Y:S01]  /*2290*/  IMAD R65, R71, R11, R58 ;  /* 0x0000000b47417224 */ /* 0x000fe200078e023a */
[----:B-1----:R-:W-:-:S04]  /*22a0*/  IADD3 R62, P0, R8, R6, RZ ;  /* 0x00000006083e7210 */ /* 0x002fc80007f1e0ff */
[----:B------:R-:W-:Y:S01]  /*22b0*/  IADD3.X R63, R7, R9, R65, P0, !PT ;  /* 0x00000009073f7210 */ /* 0x000fe200007fe441 */
[----:B------:R-:W-:Y:S08]  /*22c0*/  @P1 BRA `(.L_x_38) ;  /* 0x0000000000041947 */ /* 0x000ff00003800000 */
[----:B------:R0:W5:Y:S02]  /*22d0*/  LDG.E.U8 R50, desc[UR36][R62.64] ;  /* 0x000000243e327981 */ /* 0x000164000c1e1100 */
.L_x_38:
[----:B------:R-:W-:Y:S05]  /*22e0*/  BSYNC B1 ;  /* 0x0000000000017941 */ /* 0x000fea0003800000 */
.L_x_37:
[----:B-----5:R-:W-:Y:S01]  /*22f0*/  LOP3.LUT R8, R50, 0xffff, RZ, 0xc0, !PT ;  /* 0x0000ffff32087812 */ /* 0x020fe200078ec0ff */
[----:B------:R-:W-:Y:S01]  /*2300*/  IMAD.SHL.U32 R58, R10, 0x8, RZ ;  /* 0x000000080a3a7824 */ /* 0x000fe200078e00ff */
[----:B------:R-:W-:Y:S01]  /*2310*/  ISETP.LT.OR P4, PT, R3, 0x2, !P2 ;  /* 0x000000020300780c */ /* 0x000fe20005781670 */
[----:B------:R-:W-:Y:S01]  /*2320*/  BSSY B1, `(.L_x_39) ;  /* 0x0000011000017945 */ /* 0x000fe20003800000 */
[----:B------:R-:W-:Y:S02]  /*2330*/  PRMT R8, R8, 0x8880, RZ ;  /* 0x0000888008087816 */ /* 0x000fe400000000ff */
[----:B--2---:R-:W-:Y:S02]  /*2340*/  IADD3 R60, P0, R12, R56, RZ ;  /* 0x000000380c3c7210 */ /* 0x004fe40007f1e0ff */
[----:B------:R-:W-:Y:S01]  /*2350*/  SHF.L.U64.HI R59, R10, 0x3, R11 ;  /* 0x000000030a3b7819 */ /* 0x000fe2000001020b */
[----:B------:R-:W-:Y:S02]  /*2360*/  IMAD R21, R8, R49, RZ ;  /* 0x0000003108157224 */ /* 0x000fe400078e02ff */
[----:B------:R-:W-:Y:S01]  /*2370*/  IMAD.X R61, R66, 0x1, R57, P0 ;  /* 0x00000001423d7824 */ /* 0x000fe200000e0639 */
[----:B------:R-:W-:Y:S01]  /*2380*/  ISETP.GE.AND P0, PT, R20, 0x9, PT ;  /* 0x000000091400780c */ /* 0x000fe20003f06270 */
[----:B------:R-:W-:-:S02]  /*2390*/  @!P1 IMAD R51, R40, R48, R21 ;  /* 0x0000003028339224 */ /* 0x000fc400078e0215 */
[----:B------:R-:W-:-:S03]  /*23a0*/  IMAD.WIDE.U32 R8, R71, R10, R58 ;  /* 0x0000000a47087225 */ /* 0x000fc600078e003a */
[----:B------:R1:W-:Y:S01]  /*23b0*/  @!P1 STG.E.U8 desc[UR36][R60.64], R51 ;  /* 0x000000333c009986 */ /* 0x0003e2000c101124 */
[----:B------:R-:W-:Y:S01]  /*23c0*/  ISETP.LT.OR P1, PT, R3, 0x1, !P0 ;  /* 0x000000010300780c */ /* 0x000fe20004721670 */
[----:B------:R-:W-:Y:S01]  /*23d0*/  IMAD.IADD R9, R65, 0x1, R9 ;  /* 0x0000000141097824 */ /* 0x000fe200078e0209 */
[----:B------:R-:W-:Y:S01]  /*23e0*/  IADD3 R64, P3, P5, R14, R6, R8 ;  /* 0x000000060e407210 */ /* 0x000fe20007d7e008 */
[----:B------:R-:W-:-:S12]  /*23f0*/  @P4 BRA `(.L_x_40) ;  /* 0x00000000000c4947 */ /* 0x000fd80003800000 */
[----:B------:R-:W2:Y:S02]  /*2400*/  LDG.E.U8 R50, desc[UR36][R62.64+0x1] ;  /* 0x000001243e327981 */ /* 0x000ea4000c1e1100 */
[----:B--2---:R-:W-:-:S05]  /*2410*/  PRMT R8, R50, 0x8880, RZ ;  /* 0x0000888032087816 */ /* 0x004fca00000000ff */
[----:B------:R-:W-:-:S07]  /*2420*/  IMAD R21, R8, R49, RZ ;  /* 0x0000003108157224 */ /* 0x000fce00078e02ff */
.L_x_40:
[----:B------:R-:W-:Y:S05]  /*2430*/  BSYNC B1 ;  /* 0x0000000000017941 */ /* 0x000fea0003800000 */
.L_x_39:
[----:B-1----:R-:W-:Y:S01]  /*2440*/  @!P4 IMAD R51, R41, R48, R21 ;  /* 0x000000302933c224 */ /* 0x002fe200078e0215 */
[----:B------:R-:W-:Y:S01]  /*2450*/  BSSY B1, `(.L_x_41) ;  /* 0x000000d000017945 */ /* 0x000fe20003800000 */
[----:B------:R-:W-:Y:S01]  /*2460*/  @!P4 IMAD.MOV.U32 R40, RZ, RZ, R60 ;  /* 0x000000ffff28c224 */ /* 0x000fe200078e003c */
[----:B------:R-:W-:Y:S01]  /*2470*/  IADD3.X R65, R53, R7, R9, P3, P5 ;  /* 0x0000000735417210 */ /* 0x000fe20001fea409 */
[----:B------:R-:W-:Y:S01]  /*2480*/  @!P4 IMAD.MOV.U32 R41, RZ, RZ, R61 ;  /* 0x000000ffff29c224 */ /* 0x000fe200078e003d */
[C---:B------:R-:W-:Y:S02]  /*2490*/  ISETP.LT.OR P5, PT, R3.reuse, 0x2, !P0 ;  /* 0x000000020300780c */ /* 0x040fe400047a1670 */
[----:B------:R-:W-:Y:S02]  /*24a0*/  ISETP.LT.OR P3, PT, R3, 0x9, !P2 ;  /* 0x000000090300780c */ /* 0x000fe40005761670 */
[----:B------:R1:W-:Y:S01]  /*24b0*/  @!P4 STG.E.U8 desc[UR36][R40.64+0x1], R51 ;  /* 0x000001332800c986 */ /* 0x0003e2000c101124 */
[----:B------:R-:W-:-:S04]  /*24c0*/  LEA R8, P4, R4, R60, 0x3 ;  /* 0x0000003c04087211 */ /* 0x000fc800078818ff */
[----:B------:R-:W-:Y:S01]  /*24d0*/  LEA.HI.X R9, R4, R61, R5, 0x3, P4 ;  /* 0x0000003d04097211 */ /* 0x000fe200020f1c05 */
[----:B------:R-:W-:Y:S08]  /*24e0*/  @P1 BRA `(.L_x_42) ;  /* 0x00000000000c1947 */ /* 0x000ff00003800000 */
[----:B------:R-:W1:Y:S02]  /*24f0*/  LDG.E.U8 R50, desc[UR36][R64.64] ;  /* 0x0000002440327981 */ /* 0x000e64000c1e1100 */
[----:B-1----:R-:W-:-:S05]  /*2500*/  PRMT R40, R50, 0x8880, RZ ;  /* 0x0000888032287816 */ /* 0x002fca00000000ff */
[----:B------:R-:W-:-:S07]  /*2510*/  IMAD R21, R40, R49, RZ ;  /* 0x0000003128157224 */ /* 0x000fce00078e02ff */
.L_x_42:
[----:B------:R-:W-:Y:S05]  /*2520*/  BSYNC B1 ;  /* 0x0000000000017941 */ /* 0x000fea0003800000 */
.L_x_41:
[----:B-1----:R-:W-:Y:S01]  /*2530*/  @!P1 IMAD R41, R42, R48, R21 ;  /* 0x000000302a299224 */ /* 0x002fe200078e0215 */
[----:B------:R-:W-:Y:S04]  /*2540*/  BSSY B1, `(.L_x_43) ;  /* 0x0000006000017945 */ /* 0x000fe80003800000 */
[----:B------:R1:W-:Y:S01]  /*2550*/  @!P1 STG.E.U8 desc[UR36][R8.64], R41 ;  /* 0x0000002908009986 */ /* 0x0003e2000c101124 */
[----:B------:R-:W-:Y:S05]  /*2560*/  @P5 BRA `(.L_x_44) ;  /* 0x00000000000c5947 */ /* 0x000fea0003800000 */
[----:B------:R-:W2:Y:S02]  /*2570*/  LDG.E.U8 R50, desc[UR36][R64.64+0x1] ;  /* 0x0000012440327981 */ /* 0x000ea4000c1e1100 */
[----:B--2---:R-:W-:-:S05]  /*2580*/  PRMT R40, R50, 0x8880, RZ ;  /* 0x0000888032287816 */ /* 0x004fca00000000ff */
[----:B------:R-:W-:-:S07]  /*2590*/  IMAD R21, R40, R49, RZ ;  /* 0x0000003128157224 */ /* 0x000fce00078e02ff */
.L_x_44:
[----:B------:R-:W-:Y:S05]  /*25a0*/  BSYNC B1 ;  /* 0x0000000000017941 */ /* 0x000fea0003800000 */
.L_x_43:
[----:B------:R-:W-:Y:S01]  /*25b0*/  @!P5 IMAD R43, R43, R48, R21 ;  /* 0x000000302b2bd224 */ /* 0x000fe200078e0215 */
[----:B------:R-:W-:Y:S04]  /*25c0*/  BSSY B1, `(.L_x_45) ;  /* 0x0000006000017945 */ /* 0x000fe80003800000 */
[----:B------:R2:W-:Y:S01]  /*25d0*/  @!P5 STG.E.U8 desc[UR36][R8.64+0x1], R43 ;  /* 0x0000012b0800d986 */ /* 0x0005e2000c101124 */
[----:B------:R-:W-:Y:S05]  /*25e0*/  @P3 BRA `(.L_x_46) ;  /* 0x00000000000c3947 */ /* 0x000fea0003800000 */
[----:B------:R-:W3:Y:S02]  /*25f0*/  LDG.E.U8 R50, desc[UR36][R62.64+0x8] ;  /* 0x000008243e327981 */ /* 0x000ee4000c1e1100 */
[----:B---3--:R-:W-:-:S05]  /*2600*/  PRMT R40, R50, 0x8880, RZ ;  /* 0x0000888032287816 */ /* 0x008fca00000000ff */
[----:B------:R-:W-:-:S07]  /*2610*/  IMAD R21, R40, R49, RZ ;  /* 0x0000003128157224 */ /* 0x000fce00078e02ff */
.L_x_46:
[----:B------:R-:W-:Y:S05]  /*2620*/  BSYNC B1 ;  /* 0x0000000000017941 */ /* 0x000fea0003800000 */
.L_x_45:
[----:B------:R-:W-:Y:S01]  /*2630*/  ISETP.LT.OR P2, PT, R3, 0xa, !P2 ;  /* 0x0000000a0300780c */ /* 0x000fe20005741670 */
[----:B------:R-:W-:Y:S01]  /*2640*/  @!P3 IMAD R51, R44, R48, R21 ;  /* 0x000000302c33b224 */ /* 0x000fe200078e0215 */
[----:B------:R-:W-:Y:S01]  /*2650*/  IADD3 R67, P4, R71, 0x80, RZ ;  /* 0x0000008047437810 */ /* 0x000fe20007f9e0ff */
[----:B------:R-:W-:Y:S01]  /*2660*/  @!P3 IMAD.MOV.U32 R42, RZ, RZ, R60 ;  /* 0x000000ffff2ab224 */ /* 0x000fe200078e003c */
[----:B------:R-:W-:Y:S01]  /*2670*/  ISETP.GE.AND P1, PT, R20, 0x81, PT ;  /* 0x000000811400780c */ /* 0x000fe20003f26270 */
[----:B--2---:R-:W-:Y:S01]  /*2680*/  @!P3 IMAD.MOV.U32 R43, RZ, RZ, R61 ;  /* 0x000000ffff2bb224 */ /* 0x004fe200078e003d */
[----:B------:R-:W-:Y:S01]  /*2690*/  BSSY B1, `(.L_x_47) ;  /* 0x000000c000017945 */ /* 0x000fe20003800000 */
[----:B-1----:R-:W-:Y:S01]  /*26a0*/  IMAD.WIDE.U32 R40, R67, R10, R52 ;  /* 0x0000000a43287225 */ /* 0x002fe200078e0034 */
[C---:B------:R-:W-:Y:S02]  /*26b0*/  ISETP.LT.OR P5, PT, R3.reuse, 0x1, !P1 ;  /* 0x000000010300780c */ /* 0x040fe40004fa1670 */
[----:B------:R1:W-:Y:S01]  /*26c0*/  @!P3 STG.E.U8 desc[UR36][R42.64+0x8], R51 ;  /* 0x000008332a00b986 */ /* 0x0003e2000c101124 */
[C---:B------:R-:W-:Y:S01]  /*26d0*/  ISETP.LT.OR P3, PT, R3.reuse, 0x9, !P0 ;  /* 0x000000090300780c */ /* 0x040fe20004761670 */
[----:B------:R-:W-:Y:S01]  /*26e0*/  IMAD.X R69, RZ, RZ, R55, P4 ;  /* 0x000000ffff457224 */ /* 0x000fe200020e0637 */
[----:B------:R-:W-:-:S02]  /*26f0*/  ISETP.LT.OR P0, PT, R3, 0xa, !P0 ;  /* 0x0000000a0300780c */ /* 0x000fc40004701670 */
[----:B------:R-:W-:Y:S01]  /*2700*/  IADD3 R44, P4, R40, R6, RZ ;  /* 0x00000006282c7210 */ /* 0x000fe20007f9e0ff */
[----:B------:R-:W-:-:S12]  /*2710*/  @P2 BRA `(.L_x_48) ;  /* 0x00000000000c2947 */ /* 0x000fd80003800000 */
[----:B------:R-:W1:Y:S02]  /*2720*/  LDG.E.U8 R50, desc[UR36][R62.64+0x9] ;  /* 0x000009243e327981 */ /* 0x000e64000c1e1100 */
[----:B-1----:R-:W-:-:S05]  /*2730*/  PRMT R42, R50, 0x8880, RZ ;  /* 0x00008880322a7816 */ /* 0x002fca00000000ff */
[----:B------:R-:W-:-:S07]  /*2740*/  IMAD R21, R42, R49, RZ ;  /* 0x000000312a157224 */ /* 0x000fce00078e02ff */
.L_x_48:
[----:B------:R-:W-:Y:S05]  /*2750*/  BSYNC B1 ;  /* 0x0000000000017941 */ /* 0x000fea0003800000 */
.L_x_47:
[----:B-1----:R-:W-:Y:S01]  /*2760*/  @!P2 IMAD R51, R45, R48, R21 ;  /* 0x000000302d33a224 */ /* 0x002fe200078e0215 */
[----:B------:R-:W-:Y:S01]  /*2770*/  BSSY B1, `(.L_x_49) ;  /* 0x0000009000017945 */ /* 0x000fe20003800000 */
[----:B------:R-:W-:Y:S02]  /*2780*/  @!P2 IMAD.MOV.U32 R42, RZ, RZ, R60 ;  /* 0x000000ffff2aa224 */ /* 0x000fe400078e003c */
[----:B------:R-:W-:Y:S02]  /*2790*/  @!P2 IMAD.MOV.U32 R43, RZ, RZ, R61 ;  /* 0x000000ffff2ba224 */ /* 0x000fe400078e003d */
[----:B0-----:R-:W-:-:S03]  /*27a0*/  IMAD R62, R69, R10, RZ ;  /* 0x0000000a453e7224 */ /* 0x001fc600078e02ff */
[----:B------:R0:W-:Y:S01]  /*27b0*/  @!P2 STG.E.U8 desc[UR36][R42.64+0x9], R51 ;  /* 0x000009332a00a986 */ /* 0x0001e2000c101124 */
[----:B------:R-:W-:Y:S05]  /*27c0*/  @P3 BRA `(.L_x_50) ;  /* 0x00000000000c3947 */ /* 0x000fea0003800000 */
[----:B------:R-:W0:Y:S02]  /*27d0*/  LDG.E.U8 R50, desc[UR36][R64.64+0x8] ;  /* 0x0000082440327981 */ /* 0x000e24000c1e1100 */
[----:B0-----:R-:W-:-:S05]  /*27e0*/  PRMT R42, R50, 0x8880, RZ ;  /* 0x00008880322a7816 */ /* 0x001fca00000000ff */
[----:B------:R-:W-:-:S07]  /*27f0*/  IMAD R21, R42, R49, RZ ;  /* 0x000000312a157224 */ /* 0x000fce00078e02ff */
.L_x_50:
[----:B------:R-:W-:Y:S05]  /*2800*/  BSYNC B1 ;  /* 0x0000000000017941 */ /* 0x000fea0003800000 */
.L_x_49:
[----:B0-----:R-:W-:Y:S01]  /*2810*/  @!P3 IMAD R43, R46, R48, R21 ;  /* 0x000000302e2bb224 */ /* 0x001fe200078e0215 */
[----:B------:R-:W-:Y:S01]  /*2820*/  BSSY B1, `(.L_x_51) ;  /* 0x0000007000017945 */ /* 0x000fe20003800000 */
[----:B------:R-:W-:-:S03]  /*2830*/  IMAD R51, R67, R11, R62 ;  /* 0x0000000b43337224 */ /* 0x000fc600078e023e */
[----:B------:R0:W-:Y:S01]  /*2840*/  @!P3 STG.E.U8 desc[UR36][R8.64+0x8], R43 ;  /* 0x0000082b0800b986 */ /* 0x0001e2000c101124 */
[----:B------:R-:W-:Y:S05]  /*2850*/  @P0 BRA `(.L_x_52) ;  /* 0x00000000000c0947 */ /* 0x000fea0003800000 */
[----:B------:R-:W2:Y:S02]  /*2860*/  LDG.E.U8 R50, desc[UR36][R64.64+0x9] ;  /* 0x0000092440327981 */ /* 0x000ea4000c1e1100 */
[----:B--2---:R-:W-:-:S05]  /*2870*/  PRMT R42, R50, 0x8880, RZ ;  /* 0x00008880322a7816 */ /* 0x004fca00000000ff */
[----:B------:R-:W-:-:S07]  /*2880*/  IMAD R21, R42, R49, RZ ;  /* 0x000000312a157224 */ /* 0x000fce00078e02ff */
.L_x_52:
[----:B------:R-:W-:Y:S05]  /*2890*/  BSYNC B1 ;  /* 0x0000000000017941 */ /* 0x000fea0003800000 */
.L_x_51:
[----:B------:R-:W-:Y:S01]  /*28a0*/  @!P0 IMAD R47, R47, R48, R21 ;  /* 0x000000302f2f8224 */ /* 0x000fe200078e0215 */
[----:B------:R-:W-:Y:S01]  /*28b0*/  @!P5 IADD3 R40, P3, R60, UR41, RZ ;  /* 0x000000293c28dc10 */ /* 0x000fe2000ff7e0ff */
[----:B0-----:R-:W-:Y:S01]  /*28c0*/  IMAD.WIDE.U32 R42, R67, R10, R58 ;  /* 0x0000000a432a7225 */ /* 0x001fe200078e003a */
[----:B------:R-:W-:Y:S01]  /*28d0*/  BSSY B1, `(.L_x_53) ;  /* 0x000000c000017945 */ /* 0x000fe20003800000 */
[----:B------:R-:W-:Y:S01]  /*28e0*/  IADD3.X R45, R7, R41, R51, P4, !PT ;  /* 0x00000029072d7210 */ /* 0x000fe200027fe433 */
[----:B------:R0:W-:Y:S01]  /*28f0*/  @!P0 STG.E.U8 desc[UR36][R8.64+0x9], R47 ;  /* 0x0000092f08008986 */ /* 0x0001e2000c101124 */
[----:B------:R-:W-:Y:S01]  /*2900*/  @!P5 IADD3.X R41, R61, UR40, RZ, P3, !PT ;  /* 0x000000283d29dc10 */ /* 0x000fe20009ffe4ff */
[----:B------:R-:W-:Y:S01]  /*2910*/  IMAD.IADD R62, R51, 0x1, R43 ;  /* 0x00000001333e7824 */ /* 0x000fe200078e022b */
[----:B------:R-:W-:Y:S02]  /*2920*/  ISETP.GE.AND P0, PT, R20, 0x89, PT ;  /* 0x000000891400780c */ /* 0x000fe40003f06270 */
[----:B------:R-:W-:-:S02]  /*2930*/  ISETP.LT.OR P2, PT, R3, 0x2, !P1 ;  /* 0x000000020300780c */ /* 0x000fc40004f41670 */
[----:B------:R-:W-:Y:S01]  /*2940*/  IADD3 R42, P3, P4, R14, R6, R42 ;  /* 0x000000060e2a7210 */ /* 0x000fe20007c7e02a */
[----:B------:R-:W-:-:S12]  /*2950*/  @P5 BRA `(.L_x_54) ;  /* 0x00000000000c5947 */ /* 0x000fd80003800000 */
[----:B------:R-:W2:Y:S02]  /*2960*/  LDG.E.U8 R50, desc[UR36][R44.64] ;  /* 0x000000242c327981 */ /* 0x000ea4000c1e1100 */
[----:B--2---:R-:W-:-:S05]  /*2970*/  PRMT R46, R50, 0x8880, RZ ;  /* 0x00008880322e7816 */ /* 0x004fca00000000ff */
[----:B------:R-:W-:-:S07]  /*2980*/  IMAD R21, R46, R49, RZ ;  /* 0x000000312e157224 */ /* 0x000fce00078e02ff */
.L_x_54:
[----:B------:R-:W-:Y:S05]  /*2990*/  BSYNC B1 ;  /* 0x0000000000017941 */ /* 0x000fea0003800000 */
.L_x_53:
[----:B------:R-:W-:Y:S01]  /*29a0*/  @!P5 IMAD R51, R32, R48, R21 ;  /* 0x000000302033d224 */ /* 0x000fe200078e0215 */
[----:B------:R-:W-:Y:S01]  /*29b0*/  BSSY B1, `(.L_x_55) ;  /* 0x000000b000017945 */ /* 0x000fe20003800000 */
[----:B------:R-:W-:Y:S02]  /*29c0*/  IADD3.X R43, R53, R7, R62, P3, P4 ;  /* 0x00000007352b7210 */ /* 0x000fe40001fe843e */
[C---:B------:R-:W-:Y:S01]  /*29d0*/  ISETP.LT.OR P4, PT, R3.reuse, 0x1, !P0 ;  /* 0x000000010300780c */ /* 0x040fe20004781670 */
[----:B------:R1:W-:Y:S01]  /*29e0*/  @!P5 STG.E.U8 desc[UR36][R40.64], R51 ;  /* 0x000000332800d986 */ /* 0x0003e2000c101124 */
[----:B------:R-:W-:Y:S02]  /*29f0*/  @!P2 IADD3 R46, P5, R60, UR41, RZ ;  /* 0x000000293c2eac10 */ /* 0x000fe4000ffbe0ff */
[----:B------:R-:W-:Y:S02]  /*2a00*/  ISETP.LT.OR P3, PT, R3, 0x2, !P0 ;  /* 0x000000020300780c */ /* 0x000fe40004761670 */
[----:B0-----:R-:W-:Y:S01]  /*2a10*/  @!P2 IADD3.X R47, R61, UR40, RZ, P5, !PT ;  /* 0x000000283d2fac10 */ /* 0x001fe2000affe4ff */
[----:B------:R-:W-:Y:S10]  /*2a20*/  @P2 BRA `(.L_x_56) ;  /* 0x00000000000c2947 */ /* 0x000ff40003800000 */
[----:B------:R-:W2:Y:S02]  /*2a30*/  LDG.E.U8 R50, desc[UR36][R44.64+0x1] ;  /* 0x000001242c327981 */ /* 0x000ea4000c1e1100 */
[----:B--2---:R-:W-:-:S05]  /*2a40*/  PRMT R32, R50, 0x8880, RZ ;  /* 0x0000888032207816 */ /* 0x004fca00000000ff */
[----:B------:R-:W-:-:S07]  /*2a50*/  IMAD R21, R32, R49, RZ ;  /* 0x0000003120157224 */ /* 0x000fce00078e02ff */
.L_x_56:
[----:B------:R-:W-:Y:S05]  /*2a60*/  BSYNC B1 ;  /* 0x0000000000017941 */ /* 0x000fea0003800000 */
.L_x_55:
[----:B-1----:R-:W-:Y:S01]  /*2a70*/  @!P2 IMAD R51, R33, R48, R21 ;  /* 0x000000302133a224 */ /* 0x002fe200078e0215 */
[----:B------:R-:W-:Y:S01]  /*2a80*/  @!P4 IADD3 R32, P5, R8, UR41, RZ ;  /* 0x000000290820cc10 */ /* 0x000fe2000ffbe0ff */
[----:B------:R-:W-:Y:S03]  /*2a90*/  BSSY B1, `(.L_x_57) ;  /* 0x000000a000017945 */ /* 0x000fe60003800000 */
[----:B------:R0:W-:Y:S01]  /*2aa0*/  @!P2 STG.E.U8 desc[UR36][R46.64+0x1], R51 ;  /* 0x000001332e00a986 */ /* 0x0001e2000c101124 */
[----:B------:R-:W-:Y:S02]  /*2ab0*/  ISETP.LT.OR P2, PT, R3, 0x9, !P1 ;  /* 0x000000090300780c */ /* 0x000fe40004f41670 */
[----:B------:R-:W-:Y:S02]  /*2ac0*/  @!P4 IADD3.X R33, R9, UR40, RZ, P5, !PT ;  /* 0x000000280921cc10 */ /* 0x000fe4000affe4ff */
[----:B------:R-:W-:-:S02]  /*2ad0*/  ISETP.LT.OR P1, PT, R3, 0xa, !P1 ;  /* 0x0000000a0300780c */ /* 0x000fc40004f21670 */
[----:B------:R-:W-:Y:S01]  /*2ae0*/  @!P3 IADD3 R40, P5, R8, UR41, RZ ;  /* 0x000000290828bc10 */ /* 0x000fe2000ffbe0ff */
[----:B------:R-:W-:-:S12]  /*2af0*/  @P4 BRA `(.L_x_58) ;  /* 0x00000000000c4947 */ /* 0x000fd80003800000 */
[----:B------:R-:W0:Y:S02]  /*2b00*/  LDG.E.U8 R50, desc[UR36][R42.64] ;  /* 0x000000242a327981 */ /* 0x000e24000c1e1100 */
[----:B0-----:R-:W-:-:S05]  /*2b10*/  PRMT R46, R50, 0x8880, RZ ;  /* 0x00008880322e7816 */ /* 0x001fca00000000ff */
[----:B------:R-:W-:-:S07]  /*2b20*/  IMAD R21, R46, R49, RZ ;  /* 0x000000312e157224 */ /* 0x000fce00078e02ff */
.L_x_58:
[----:B------:R-:W-:Y:S05]  /*2b30*/  BSYNC B1 ;  /* 0x0000000000017941 */ /* 0x000fea0003800000 */
.L_x_57:
[----:B0-----:R-:W-:Y:S01]  /*2b40*/  @!P4 IMAD R47, R34, R48, R21 ;  /* 0x00000030222fc224 */ /* 0x001fe200078e0215 */
[----:B------:R-:W-:Y:S01]  /*2b50*/  BSSY B1, `(.L_x_59) ;  /* 0x0000007000017945 */ /* 0x000fe20003800000 */
[----:B------:R-:W-:-:S03]  /*2b60*/  @!P3 IADD3.X R41, R9, UR40, RZ, P5, !PT ;  /* 0x000000280929bc10 */ /* 0x000fc6000affe4ff */
[----:B------:R0:W-:Y:S01]  /*2b70*/  @!P4 STG.E.U8 desc[UR36][R32.64], R47 ;  /* 0x0000002f2000c986 */ /* 0x0001e2000c101124 */
[----:B------:R-:W-:Y:S05]  /*2b80*/  @P3 BRA `(.L_x_60) ;  /* 0x00000000000c3947 */ /* 0x000fea0003800000 */
[----:B------:R-:W0:Y:S02]  /*2b90*/  LDG.E.U8 R50, desc[UR36][R42.64+0x1] ;  /* 0x000001242a327981 */ /* 0x000e24000c1e1100 */
[----:B0-----:R-:W-:-:S05]  /*2ba0*/  PRMT R32, R50, 0x8880, RZ ;  /* 0x0000888032207816 */ /* 0x001fca00000000ff */
[----:B------:R-:W-:-:S07]  /*2bb0*/  IMAD R21, R32, R49, RZ ;  /* 0x0000003120157224 */ /* 0x000fce00078e02ff */
.L_x_60:
[----:B------:R-:W-:Y:S05]  /*2bc0*/  BSYNC B1 ;  /* 0x0000000000017941 */ /* 0x000fea0003800000 */
.L_x_59:
[----:B------:R-:W-:Y:S01]  /*2bd0*/  @!P3 IMAD R35, R35, R48, R21 ;  /* 0x000000302323b224 */ /* 0x000fe200078e0215 */
[----:B0-----:R-:W-:Y:S01]  /*2be0*/  @!P2 IADD3 R32, P4, R60, UR41, RZ ;  /* 0x000000293c20ac10 */ /* 0x001fe2000ff9e0ff */
[----:B------:R-:W-:Y:S01]  /*2bf0*/  BSSY B1, `(.L_x_61) ;  /* 0x000000b000017945 */ /* 0x000fe20003800000 */
[----:B------:R-:W-:Y:S02]  /*2c00*/  IADD3 R71, P5, R71, 0x100, RZ ;  /* 0x0000010047477810 */ /* 0x000fe40007fbe0ff */
[----:B------:R0:W-:Y:S01]  /*2c10*/  @!P3 STG.E.U8 desc[UR36][R40.64+0x1], R35 ;  /* 0x000001232800b986 */ /* 0x0001e2000c101124 */
[----:B------:R-:W-:Y:S02]  /*2c20*/  ISETP.LT.OR P3, PT, R3, 0x9, !P0 ;  /* 0x000000090300780c */ /* 0x000fe40004761670 */
[----:B------:R-:W-:Y:S02]  /*2c30*/  @!P2 IADD3.X R33, R61, UR40, RZ, P4, !PT ;  /* 0x000000283d21ac10 */ /* 0x000fe4000a7fe4ff */
[----:B------:R-:W-:-:S02]  /*2c40*/  ISETP.LT.OR P0, PT, R3, 0xa, !P0 ;  /* 0x0000000a0300780c */ /* 0x000fc40004701670 */
[----:B------:R-:W-:Y:S01]  /*2c50*/  @!P1 IADD3 R46, P4, R60, UR41, RZ ;  /* 0x000000293c2e9c10 */ /* 0x000fe2000ff9e0ff */
[----:B------:R-:W-:-:S12]  /*2c60*/  @P2 BRA `(.L_x_62) ;  /* 0x00000000000c2947 */ /* 0x000fd80003800000 */
[----:B------:R-:W2:Y:S02]  /*2c70*/  LDG.E.U8 R50, desc[UR36][R44.64+0x8] ;  /* 0x000008242c327981 */ /* 0x000ea4000c1e1100 */
[----:B--2---:R-:W-:-:S05]  /*2c80*/  PRMT R34, R50, 0x8880, RZ ;  /* 0x0000888032227816 */ /* 0x004fca00000000ff */
[----:B------:R-:W-:-:S07]  /*2c90*/  IMAD R21, R34, R49, RZ ;  /* 0x0000003122157224 */ /* 0x000fce00078e02ff */
.L_x_62:
[----:B------:R-:W-:Y:S05]  /*2ca0*/  BSYNC B1 ;  /* 0x0000000000017941 */ /* 0x000fea0003800000 */
.L_x_61:
[----:B0-----:R-:W-:Y:S01]  /*2cb0*/  @!P2 IMAD R35, R36, R48, R21 ;  /* 0x000000302423a224 */ /* 0x001fe200078e0215 */
[----:B------:R-:W-:Y:S01]  /*2cc0*/  BSSY B1, `(.L_x_63) ;  /* 0x0000008000017945 */ /* 0x000fe20003800000 */
[----:B------:R-:W-:Y:S01]  /*2cd0*/  IMAD.X R55, RZ, RZ, R55, P5 ;  /* 0x000000ffff377224 */ /* 0x000fe200028e0637 */
[----:B------:R-:W-:Y:S02]  /*2ce0*/  @!P1 IADD3.X R47, R61, UR40, RZ, P4, !PT ;  /* 0x000000283d2f9c10 */ /* 0x000fe4000a7fe4ff */
[----:B------:R0:W-:Y:S01]  /*2cf0*/  @!P2 STG.E.U8 desc[UR36][R32.64+0x8], R35 ;  /* 0x000008232000a986 */ /* 0x0001e2000c101124 */
[----:B------:R-:W-:Y:S05]  /*2d00*/  @P1 BRA `(.L_x_64) ;  /* 0x00000000000c1947 */ /* 0x000fea0003800000 */
[----:B------:R-:W0:Y:S02]  /*2d10*/  LDG.E.U8 R50, desc[UR36][R44.64+0x9] ;  /* 0x000009242c327981 */ /* 0x000e24000c1e1100 */
[----:B0-----:R-:W-:-:S05]  /*2d20*/  PRMT R32, R50, 0x8880, RZ ;  /* 0x0000888032207816 */ /* 0x001fca00000000ff */
[----:B------:R-:W-:-:S07]  /*2d30*/  IMAD R21, R32, R49, RZ ;  /* 0x0000003120157224 */ /* 0x000fce00078e02ff */
.L_x_64:
[----:B------:R-:W-:Y:S05]  /*2d40*/  BSYNC B1 ;  /* 0x0000000000017941 */ /* 0x000fea0003800000 */
.L_x_63:
[----:B------:R-:W-:Y:S01]  /*2d50*/  @!P1 IMAD R45, R37, R48, R21 ;  /* 0x00000030252d9224 */ /* 0x000fe200078e0215 */
[----:B0-----:R-:W-:Y:S01]  /*2d60*/  @!P3 IADD3 R32, P4, R8, UR41, RZ ;  /* 0x000000290820bc10 */ /* 0x001fe2000ff9e0ff */
[-C--:B------:R-:W-:Y:S01]  /*2d70*/  IMAD.WIDE.U32 R36, R71, R10.reuse, R52 ;  /* 0x0000000a47247225 */ /* 0x080fe200078e0034 */
[----:B------:R-:W-:Y:S01]  /*2d80*/  ISETP.GE.AND P2, PT, R20, 0x101, PT ;  /* 0x000001011400780c */ /* 0x000fe20003f46270 */
[----:B------:R-:W-:Y:S01]  /*2d90*/  BSSY B1, `(.L_x_65) ;  /* 0x000000c000017945 */ /* 0x000fe20003800000 */
[----:B------:R0:W-:Y:S01]  /*2da0*/  @!P1 STG.E.U8 desc[UR36][R46.64+0x9], R45 ;  /* 0x0000092d2e009986 */ /* 0x0001e2000c101124 */
[----:B------:R-:W-:Y:S01]  /*2db0*/  IMAD R44, R55, R10, RZ ;  /* 0x0000000a372c7224 */ /* 0x000fe200078e02ff */
[----:B------:R-:W-:Y:S02]  /*2dc0*/  @!P3 IADD3.X R33, R9, UR40, RZ, P4, !PT ;  /* 0x000000280921bc10 */ /* 0x000fe4000a7fe4ff */
[----:B------:R-:W-:Y:S01]  /*2dd0*/  ISETP.LT.OR P1, PT, R3, 0x1, !P2 ;  /* 0x000000010300780c */ /* 0x000fe20005721670 */
[----:B------:R-:W-:Y:S01]  /*2de0*/  IMAD R51, R71, R11, R44 ;  /* 0x0000000b47337224 */ /* 0x000fe200078e022c */
[----:B------:R-:W-:-:S02]  /*2df0*/  @!P0 IADD3 R34, P4, R8, UR41, RZ ;  /* 0x0000002908228c10 */ /* 0x000fc4000ff9e0ff */
[----:B------:R-:W-:Y:S01]  /*2e00*/  IADD3 R40, P5, R36, R6, RZ ;  /* 0x0000000624287210 */ /* 0x000fe20007fbe0ff */
[----:B------:R-:W-:-:S12]  /*2e10*/  @P3 BRA `(.L_x_66) ;  /* 0x00000000000c3947 */ /* 0x000fd80003800000 */
[----:B------:R-:W2:Y:S02]  /*2e20*/  LDG.E.U8 R50, desc[UR36][R42.64+0x8] ;  /* 0x000008242a327981 */ /* 0x000ea4000c1e1100 */
[----:B--2---:R-:W-:-:S05]  /*2e30*/  PRMT R44, R50, 0x8880, RZ ;  /* 0x00008880322c7816 */ /* 0x004fca00000000ff */
[----:B------:R-:W-:-:S07]  /*2e40*/  IMAD R21, R44, R49, RZ ;  /* 0x000000312c157224 */ /* 0x000fce00078e02ff */
.L_x_66:
[----:B------:R-:W-:Y:S05]  /*2e50*/  BSYNC B1 ;  /* 0x0000000000017941 */ /* 0x000fea0003800000 */
.L_x_65:
[----:B------:R-:W-:Y:S01]  /*2e60*/  @!P3 IMAD R11, R38, R48, R21 ;  /* 0x00000030260bb224 */ /* 0x000fe200078e0215 */
[----:B------:R-:W-:Y:S01]  /*2e70*/  BSSY B1, `(.L_x_67) ;  /* 0x0000008000017945 */ /* 0x000fe20003800000 */
[----:B------:R-:W-:Y:S02]  /*2e80*/  IADD3.X R41, R7, R37, R51, P5, !PT ;  /* 0x0000002507297210 */ /* 0x000fe40002ffe433 */
[----:B------:R-:W-:Y:S01]  /*2e90*/  @!P0 IADD3.X R35, R9, UR40, RZ, P4, !PT ;  /* 0x0000002809238c10 */ /* 0x000fe2000a7fe4ff */
[----:B------:R1:W-:Y:S01]  /*2ea0*/  @!P3 STG.E.U8 desc[UR36][R32.64+0x8], R11 ;  /* 0x0000080b2000b986 */ /* 0x0003e2000c101124 */
[----:B------:R-:W-:Y:S05]  /*2eb0*/  @P0 BRA `(.L_x_68) ;  /* 0x00000000000c0947 */ /* 0x000fea0003800000 */
[----:B------:R-:W1:Y:S02]  /*2ec0*/  LDG.E.U8 R50, desc[UR36][R42.64+0x9] ;  /* 0x000009242a327981 */ /* 0x000e64000c1e1100 */
[----:B-1----:R-:W-:-:S05]  /*2ed0*/  PRMT R32, R50, 0x8880, RZ ;  /* 0x0000888032207816 */ /* 0x002fca00000000ff */
[----:B------:R-:W-:-:S07]  /*2ee0*/  IMAD R21, R32, R49, RZ ;  /* 0x0000003120157224 */ /* 0x000fce00078e02ff */
.L_x_68:
[----:B------:R-:W-:Y:S05]  /*2ef0*/  BSYNC B1 ;  /* 0x0000000000017941 */ /* 0x000fea0003800000 */
.L_x_67:
[----:B------:R-:W-:-:S05]  /*2f00*/  @!P0 IMAD R39, R39, R48, R21 ;  /* 0x0000003027278224 */ /* 0x000fca00078e0215 */
[----:B------:R-:W-:Y:S04]  /*2f10*/  @!P0 STG.E.U8 desc[UR36][R34.64+0x9], R39 ;  /* 0x0000092722008986 */ /* 0x000fe8000c101124 */
[----:B------:R-:W2:Y:S01]  /*2f20*/  @!P1 LDG.E.U8 R50, desc[UR36][R40.64] ;  /* 0x0000002428329981 */ /* 0x000ea2000c1e1100 */
[----:B-1----:R-:W-:Y:S01]  /*2f30*/  IMAD.WIDE.U32 R32, R4, 0x100, RZ ;  /* 0x0000010004207825 */ /* 0x002fe200078e00ff */
[----:B------:R-:W-:-:S03]  /*2f40*/  ISETP.LT.OR P3, PT, R3, 0x2, !P2 ;  /* 0x000000020300780c */ /* 0x000fc60005761670 */
[----:B------:R-:W-:Y:S01]  /*2f50*/  IMAD.SHL.U32 R11, R5, 0x100, RZ ;  /* 0x00000100050b7824 */ /* 0x000fe200078e00ff */
[----:B------:R-:W-:-:S03]  /*2f60*/  @!P1 IADD3 R12, P0, P4, R32, R56, R12 ;  /* 0x00000038200c9210 */ /* 0x000fc60007c1e00c */
[----:B------:R-:W-:-:S05]  /*2f70*/  IMAD.IADD R38, R33, 0x1, R11 ;  /* 0x0000000121267824 */ /* 0x000fca00078e020b */
[----:B------:R-:W-:Y:S02]  /*2f80*/  @!P1 IADD3.X R13, R38, R57, R66, P0, P4 ;  /* 0x00000039260d9210 */ /* 0x000fe400007e8442 */
[----:B--2---:R-:W-:-:S05]  /*2f90*/  @!P1 PRMT R36, R50, 0x8880, RZ ;  /* 0x0000888032249816 */ /* 0x004fca00000000ff */
[----:B------:R-:W-:-:S04]  /*2fa0*/  @!P1 IMAD R21, R36, R49, RZ ;  /* 0x0000003124159224 */ /* 0x000fc800078e02ff */
[----:B------:R-:W-:-:S05]  /*2fb0*/  @!P1 IMAD R33, R24, R48, R21 ;  /* 0x0000003018219224 */ /* 0x000fca00078e0215 */
[----:B------:R1:W-:Y:S04]  /*2fc0*/  @!P1 STG.E.U8 desc[UR36][R12.64], R33 ;  /* 0x000000210c009986 */ /* 0x0003e8000c101124 */
[----:B------:R-:W2:Y:S01]  /*2fd0*/  @!P3 LDG.E.U8 R50, desc[UR36][R40.64+0x1] ;  /* 0x000001242832b981 */ /* 0x000ea2000c1e1100 */
[----:B------:R-:W-:Y:S01]  /*2fe0*/  ISETP.GE.AND P0, PT, R20, 0x109, PT ;  /* 0x000001091400780c */ /* 0x000fe20003f06270 */
[----:B------:R-:W-:Y:S01]  /*2ff0*/  IMAD.WIDE.U32 R58, R71, R10, R58 ;  /* 0x0000000a473a7225 */ /* 0x000fe200078e003a */
[C---:B------:R-:W-:Y:S02]  /*3000*/  LEA R10, P4, R4.reuse, R60, 0x8 ;  /* 0x0000003c040a7211 */ /* 0x040fe400078840ff */
[----:B------:R-:W-:Y:S01]  /*3010*/  ISETP.LT.OR P1, PT, R3, 0x1, !P0 ;  /* 0x000000010300780c */ /* 0x000fe20004721670 */
[----:B------:R-:W-:Y:S01]  /*3020*/  IMAD.IADD R52, R51, 0x1, R59 ;  /* 0x0000000133347824 */ /* 0x000fe200078e023b */
[----:B------:R-:W-:-:S02]  /*3030*/  LEA.HI.X R11, R4, R61, R5, 0x8, P4 ;  /* 0x0000003d040b7211 */ /* 0x000fc400020f4405 */
[----:B------:R-:W-:-:S04]  /*3040*/  IADD3 R14, P4, P5, R14, R6, R58 ;  /* 0x000000060e0e7210 */ /* 0x000fc80007d9e03a */
[----:B------:R-:W-:Y:S02]  /*3050*/  IADD3.X R15, R53, R7, R52, P4, P5 ;  /* 0x00000007350f7210 */ /* 0x000fe400027ea434 */
[----:B--2---:R-:W-:-:S05]  /*3060*/  @!P3 PRMT R20, R50, 0x8880, RZ ;  /* 0x000088803214b816 */ /* 0x004fca00000000ff */
[----:B------:R-:W-:-:S04]  /*3070*/  @!P3 IMAD R21, R20, R49, RZ ;  /* 0x000000311415b224 */ /* 0x000fc800078e02ff */
[----:B------:R-:W-:-:S05]  /*3080*/  @!P3 IMAD R25, R25, R48, R21 ;  /* 0x000000301919b224 */ /* 0x000fca00078e0215 */
[----:B------:R-:W-:Y:S04]  /*3090*/  @!P3 STG.E.U8 desc[UR36][R10.64+0x1], R25 ;  /* 0x000001190a00b986 */ /* 0x000fe8000c101124 */
[----:B------:R-:W1:Y:S01]  /*30a0*/  @!P1 LDG.E.U8 R50, desc[UR36][R14.64] ;  /* 0x000000240e329981 */ /* 0x000e62000c1e1100 */
[----:B------:R-:W-:Y:S02]  /*30b0*/  ISETP.LT.OR P3, PT, R3, 0x2, !P0 ;  /* 0x000000020300780c */ /* 0x000fe40004761670 */
[----:B------:R-:W-:-:S04]  /*30c0*/  LEA R6, P4, R4, R8, 0x8 ;  /* 0x0000000804067211 */ /* 0x000fc800078840ff */
[----:B------:R-:W-:Y:S02]  /*30d0*/  LEA.HI.X R7, R4, R9, R5, 0x8, P4 ;  /* 0x0000000904077211 */ /* 0x000fe400020f4405 */
[----:B-1----:R-:W-:-:S05]  /*30e0*/  @!P1 PRMT R12, R50, 0x8880, RZ ;  /* 0x00008880320c9816 */ /* 0x002fca00000000ff */
[----:B------:R-:W-:-:S04]  /*30f0*/  @!P1 IMAD R21, R12, R49, RZ ;  /* 0x000000310c159224 */ /* 0x000fc800078e02ff */
[----:B------:R-:W-:-:S05]  /*3100*/  @!P1 IMAD R33, R26, R48, R21 ;  /* 0x000000301a219224 */ /* 0x000fca00078e0215 */
[----:B------:R1:W-:Y:S04]  /*3110*/  @!P1 STG.E.U8 desc[UR36][R6.64], R33 ;  /* 0x0000002106009986 */ /* 0x0003e8000c101124 */
[----:B------:R-:W2:Y:S01]  /*3120*/  @!P3 LDG.E.U8 R50, desc[UR36][R14.64+0x1] ;  /* 0x000001240e32b981 */ /* 0x000ea2000c1e1100 */
[----:B------:R-:W-:Y:S02]  /*3130*/  ISETP.LT.OR P4, PT, R3, 0x9, !P2 ;  /* 0x000000090300780c */ /* 0x000fe40005781670 */
[----:B------:R-:W-:-:S04]  /*3140*/  LEA R12, P1, R4, R8, 0x8 ;  /* 0x00000008040c7211 */ /* 0x000fc800078240ff */
[----:B------:R-:W-:Y:S02]  /*3150*/  LEA.HI.X R13, R4, R9, R5, 0x8, P1 ;  /* 0x00000009040d7211 */ /* 0x000fe400008f4405 */
[----:B--2---:R-:W-:-:S05]  /*3160*/  @!P3 PRMT R20, R50, 0x8880, RZ ;  /* 0x000088803214b816 */ /* 0x004fca00000000ff */
[----:B------:R-:W-:-:S04]  /*3170*/  @!P3 IMAD R21, R20, R49, RZ ;  /* 0x000000311415b224 */ /* 0x000fc800078e02ff */
[----:B------:R-:W-:-:S05]  /*3180*/  @!P3 IMAD R27, R27, R48, R21 ;  /* 0x000000301b1bb224 */ /* 0x000fca00078e0215 */
[----:B------:R2:W-:Y:S04]  /*3190*/  @!P3 STG.E.U8 desc[UR36][R12.64+0x1], R27 ;  /* 0x0000011b0c00b986 */ /* 0x0005e8000c101124 */
[----:B------:R-:W3:Y:S01]  /*31a0*/  @!P4 LDG.E.U8 R50, desc[UR36][R40.64+0x8] ;  /* 0x000008242832c981 */ /* 0x000ee2000c1e1100 */
[----:B------:R-:W-:Y:S01]  /*31b0*/  ISETP.LT.OR P2, PT, R3, 0xa, !P2 ;  /* 0x0000000a0300780c */ /* 0x000fe20005741670 */
[----:B-1----:R-:W-:Y:S01]  /*31c0*/  @!P4 IMAD.MOV.U32 R7, RZ, RZ, R11 ;  /* 0x000000ffff07c224 */ /* 0x002fe200078e000b */
[----:B---3--:R-:W-:-:S05]  /*31d0*/  @!P4 PRMT R6, R50, 0x8880, RZ ;  /* 0x000088803206c816 */ /* 0x008fca00000000ff */
[----:B------:R-:W-:Y:S02]  /*31e0*/  @!P4 IMAD R21, R6, R49, RZ ;  /* 0x000000310615c224 */ /* 0x000fe400078e02ff */
[----:B------:R-:W-:Y:S02]  /*31f0*/  @!P4 IMAD.MOV.U32 R6, RZ, RZ, R10 ;  /* 0x000000ffff06c224 */ /* 0x000fe400078e000a */
[----:B------:R-:W-:-:S05]  /*3200*/  @!P4 IMAD R25, R28, R48, R21 ;  /* 0x000000301c19c224 */ /* 0x000fca00078e0215 */
[----:B------:R1:W-:Y:S04]  /*3210*/  @!P4 STG.E.U8 desc[UR36][R6.64+0x8], R25 ;  /* 0x000008190600c986 */ /* 0x0003e8000c101124 */
[----:B------:R-:W3:Y:S01]  /*3220*/  @!P2 LDG.E.U8 R50, desc[UR36][R40.64+0x9] ;  /* 0x000009242832a981 */ /* 0x000ee2000c1e1100 */
[----:B------:R-:W-:Y:S02]  /*3230*/  ISETP.LT.OR P3, PT, R3, 0x9, !P0 ;  /* 0x000000090300780c */ /* 0x000fe40004761670 */
[----:B---3--:R-:W-:-:S05]  /*3240*/  @!P2 PRMT R20, R50, 0x8880, RZ ;  /* 0x000088803214a816 */ /* 0x008fca00000000ff */
[----:B--2---:R-:W-:-:S04]  /*3250*/  @!P2 IMAD.MOV.U32 R12, RZ, RZ, R20 ;  /* 0x000000ffff0ca224 */ /* 0x004fc800078e0014 */
[----:B------:R-:W-:-:S04]  /*3260*/  @!P2 IMAD R21, R12, R49, RZ ;  /* 0x000000310c15a224 */ /* 0x000fc800078e02ff */
[----:B------:R-:W-:-:S05]  /*3270*/  @!P2 IMAD R29, R29, R48, R21 ;  /* 0x000000301d1da224 */ /* 0x000fca00078e0215 */
[----:B------:R2:W-:Y:S04]  /*3280*/  @!P2 STG.E.U8 desc[UR36][R10.64+0x9], R29 ;  /* 0x0000091d0a00a986 */ /* 0x0005e8000c101124 */
[----:B------:R-:W3:Y:S01]  /*3290*/  @!P3 LDG.E.U8 R50, desc[UR36][R14.64+0x8] ;  /* 0x000008240e32b981 */ /* 0x000ee2000c1e1100 */
[----:B------:R-:W-:Y:S02]  /*32a0*/  ISETP.LT.OR P0, PT, R3, 0xa, !P0 ;  /* 0x0000000a0300780c */ /* 0x000fe40004701670 */
[----:B-1----:R-:W-:-:S04]  /*32b0*/  LEA R6, P1, R4, R8, 0x8 ;  /* 0x0000000804067211 */ /* 0x002fc800078240ff */
[----:B------:R-:W-:Y:S02]  /*32c0*/  LEA.HI.X R7, R4, R9, R5, 0x8, P1 ;  /* 0x0000000904077211 */ /* 0x000fe400008f4405 */
[----:B---3--:R-:W-:-:S05]  /*32d0*/  @!P3 PRMT R12, R50, 0x8880, RZ ;  /* 0x00008880320cb816 */ /* 0x008fca00000000ff */
[----:B------:R-:W-:-:S04]  /*32e0*/  @!P3 IMAD R21, R12, R49, RZ ;  /* 0x000000310c15b224 */ /* 0x000fc800078e02ff */
[----:B------:R-:W-:-:S05]  /*32f0*/  @!P3 IMAD R3, R30, R48, R21 ;  /* 0x000000301e03b224 */ /* 0x000fca00078e0215 */
[----:B------:R1:W-:Y:S04]  /*3300*/  @!P3 STG.E.U8 desc[UR36][R6.64+0x8], R3 ;  /* 0x000008030600b986 */ /* 0x0003e8000c101124 */
[----:B------:R-:W2:Y:S02]  /*3310*/  @!P0 LDG.E.U8 R50, desc[UR36][R14.64+0x9] ;  /* 0x000009240e328981 */ /* 0x000ea4000c1e1100 */
[----:B--2---:R-:W-:-:S05]  /*3320*/  @!P0 PRMT R10, R50, 0x8880, RZ ;  /* 0x00008880320a8816 */ /* 0x004fca00000000ff */
[----:B------:R-:W-:Y:S01]  /*3330*/  @!P0 IMAD R10, R10, R49, RZ ;  /* 0x000000310a0a8224 */ /* 0x000fe200078e02ff */
[----:B-1----:R-:W-:Y:S06]  /*3340*/  @P0 BRA `(.L_x_69) ;  /* 0x0000000800200947 */ /* 0x002fec0003800000 */
[----:B------:R-:W-:Y:S01]  /*3350*/  @!P0 IMAD.MOV.U32 R21, RZ, RZ, R10 ;  /* 0x000000ffff158224 */ /* 0x000fe200078e000a */
[----:B------:R-:W-:-:S03]  /*3360*/  LEA R6, P0, R4, R8, 0x8 ;  /* 0x0000000804067211 */ /* 0x000fc600078040ff */
[----:B------:R-:W-:Y:S01]  /*3370*/  IMAD R21, R31, R48, R21 ;  /* 0x000000301f157224 */ /* 0x000fe200078e0215 */
[----:B------:R-:W-:-:S05]  /*3380*/  LEA.HI.X R7, R4, R9, R5, 0x8, P0 ;  /* 0x0000000904077211 */ /* 0x000fca00000f4405 */
[----:B------:R1:W-:Y:S01]  /*3390*/  STG.E.U8 desc[UR36][R6.64+0x9], R21 ;  /* 0x0000091506007986 */ /* 0x0003e2000c101124 */
[----:B------:R-:W-:Y:S05]  /*33a0*/  BRA `(.L_x_69) ;  /* 0x0000000800087947 */ /* 0x000fea0003800000 */
.L_x_36:
[C---:B------:R-:W-:Y:S01]  /*33b0*/  ISETP.GE.AND P2, PT, R20.reuse, 0x1, PT ;  /* 0x000000011400780c */ /* 0x040fe20003f46270 */
[----:B------:R-:W-:Y:S01]  /*33c0*/  ULDC.64 UR4, c[0x0][0x5c0] ;  /* 0x0001700000047ab9 */ /* 0x000fe20000000a00 */
[----:B------:R-:W-:Y:S02]  /*33d0*/  ISETP.GE.AND P3, PT, R20, 0x9, PT ;  /* 0x000000091400780c */ /* 0x000fe40003f66270 */
[C---:B------:R-:W-:Y:S02]  /*33e0*/  ISETP.LT.OR P1, PT, R3.reuse, 0x1, !P2 ;  /* 0x000000010300780c */ /* 0x040fe40005721670 */
[C---:B------:R-:W-:Y:S02]  /*33f0*/  ISETP.LT.OR P5, PT, R3.reuse, 0x2, !P2 ;  /* 0x000000020300780c */ /* 0x040fe400057a1670 */
[----:B------:R-:W-:Y:S02]  /*3400*/  IADD3 R12, P0, R12, UR4, RZ ;  /* 0x000000040c0c7c10 */ /* 0x000fe4000ff1e0ff */
[----:B------:R-:W-:-:S02]  /*3410*/  ISETP.LT.OR P4, PT, R3, 0x1, !P3 ;  /* 0x000000010300780c */ /* 0x000fc40005f81670 */
[----:B------:R-:W-:Y:S02]  /*3420*/  IADD3.X R13, R66, UR5, RZ, P0, !PT ;  /* 0x00000005420d7c10 */ /* 0x000fe400087fe4ff */
[----:B------:R-:W-:-:S03]  /*3430*/  ISETP.LT.OR P0, PT, R3, 0x2, !P3 ;  /* 0x000000020300780c */ /* 0x000fc60005f01670 */
[-C--:B------:R-:W-:Y:S02]  /*3440*/  @!P1 IMAD R9, R40, R48.reuse, RZ ;  /* 0x0000003028099224 */ /* 0x080fe400078e02ff */
[----:B------:R-:W-:-:S03]  /*3450*/  @!P5 IMAD R41, R41, R48, RZ ;  /* 0x000000302929d224 */ /* 0x000fc600078e02ff */
[----:B------:R0:W-:Y:S01]  /*3460*/  @!P1 STG.E.U8 desc[UR36][R12.64], R9 ;  /* 0x000000090c009986 */ /* 0x0001e2000c101124 */
[----:B------:R-:W-:Y:S01]  /*3470*/  LEA R6, P1, R4, R12, 0x3 ;  /* 0x0000000c04067211 */ /* 0x000fe200078218ff */
[-C--:B------:R-:W-:Y:S02]  /*3480*/  @!P4 IMAD R11, R42, R48.reuse, RZ ;  /* 0x000000302a0bc224 */ /* 0x080fe400078e02ff */
[----:B------:R-:W-:Y:S01]  /*3490*/  @!P5 STG.E.U8 desc[UR36][R12.64+0x1], R41 ;  /* 0x000001290c00d986 */ /* 0x000fe2000c101124 */
[----:B------:R-:W-:Y:S01]  /*34a0*/  ISETP.LT.OR P5, PT, R3, 0x9, !P2 ;  /* 0x000000090300780c */ /* 0x000fe200057a1670 */
[----:B------:R-:W-:Y:S01]  /*34b0*/  @!P0 IMAD R43, R43, R48, RZ ;  /* 0x000000302b2b8224 */ /* 0x000fe200078e02ff */
[----:B------:R-:W-:Y:S02]  /*34c0*/  LEA.HI.X R7, R4, R13, R5, 0x3, P1 ;  /* 0x0000000d04077211 */ /* 0x000fe400008f1c05 */
[----:B------:R-:W-:Y:S02]  /*34d0*/  ISETP.GE.AND P1, PT, R20, 0x81, PT ;  /* 0x000000811400780c */ /* 0x000fe40003f26270 */
[C---:B------:R-:W-:Y:S01]  /*34e0*/  ISETP.LT.OR P2, PT, R3.reuse, 0xa, !P2 ;  /* 0x0000000a0300780c */ /* 0x040fe20005741670 */
[----:B------:R1:W-:Y:S01]  /*34f0*/  @!P4 STG.E.U8 desc[UR36][R6.64], R11 ;  /* 0x0000000b0600c986 */ /* 0x0003e2000c101124 */
[----:B------:R-:W-:-:S03]  /*3500*/  ISETP.LT.OR P4, PT, R3, 0x1, !P1 ;  /* 0x000000010300780c */ /* 0x000fc60004f81670 */
[----:B------:R-:W-:Y:S01]  /*3510*/  @!P0 STG.E.U8 desc[UR36][R6.64+0x1], R43 ;  /* 0x0000012b06008986 */ /* 0x000fe2000c101124 */
[C---:B------:R-:W-:Y:S01]  /*3520*/  ISETP.LT.OR P0, PT, R3.reuse, 0x9, !P3 ;  /* 0x000000090300780c */ /* 0x040fe20005f01670 */
[----:B------:R-:W-:Y:S01]  /*3530*/  @!P5 IMAD R15, R44, R48, RZ ;  /* 0x000000302c0fd224 */ /* 0x000fe200078e02ff */
[----:B------:R-:W-:-:S04]  /*3540*/  ISETP.LT.OR P3, PT, R3, 0xa, !P3 ;  /* 0x0000000a0300780c */ /* 0x000fc80005f61670 */
[----:B------:R2:W-:Y:S01]  /*3550*/  @!P5 STG.E.U8 desc[UR36][R12.64+0x8], R15 ;  /* 0x0000080f0c00d986 */ /* 0x0005e2000c101124 */
[----:B------:R-:W-:Y:S01]  /*3560*/  ISETP.LT.OR P5, PT, R3, 0x2, !P1 ;  /* 0x000000020300780c */ /* 0x000fe20004fa1670 */
[----:B------:R-:W-:Y:S02]  /*3570*/  @!P2 IMAD R45, R45, R48, RZ ;  /* 0x000000302d2da224 */ /* 0x000fe400078e02ff */
[----:B------:R-:W-:Y:S02]  /*3580*/  @!P4 IMAD.MOV.U32 R8, RZ, RZ, R6 ;  /* 0x000000ffff08c224 */ /* 0x000fe400078e0006 */
[----:B0-----:R-:W-:Y:S01]  /*3590*/  @!P4 IMAD.MOV.U32 R9, RZ, RZ, R7 ;  /* 0x000000ffff09c224 */ /* 0x001fe200078e0007 */
[----:B------:R0:W-:Y:S01]  /*35a0*/  @!P2 STG.E.U8 desc[UR36][R12.64+0x9], R45 ;  /* 0x0000092d0c00a986 */ /* 0x0001e2000c101124 */
[----:B-1----:R-:W-:Y:S01]  /*35b0*/  @!P4 IMAD R11, R5, 0x78, RZ ;  /* 0x00000078050bc824 */ /* 0x002fe200078e02ff */
[C---:B------:R-:W-:Y:S01]  /*35c0*/  ISETP.LT.OR P2, PT, R3.reuse, 0x9, !P1 ;  /* 0x000000090300780c */ /* 0x040fe20004f41670 */
[----:B------:R-:W-:Y:S01]  /*35d0*/  @!P4 IMAD.WIDE.U32 R8, R4, 0x78, R8 ;  /* 0x000000780408c825 */ /* 0x000fe200078e0008 */
[----:B------:R-:W-:-:S03]  /*35e0*/  ISETP.LT.OR P1, PT, R3, 0xa, !P1 ;  /* 0x0000000a0300780c */ /* 0x000fc60004f21670 */
[-C--:B------:R-:W-:Y:S02]  /*35f0*/  @!P0 IMAD R21, R46, R48.reuse, RZ ;  /* 0x000000302e158224 */ /* 0x080fe400078e02ff */
[----:B------:R-:W-:Y:S02]  /*3600*/  @!P4 IMAD.IADD R9, R9, 0x1, R11 ;  /* 0x000000010909c824 */ /* 0x000fe400078e020b */
[-C--:B------:R-:W-:Y:S01]  /*3610*/  @!P3 IMAD R47, R47, R48.reuse, RZ ;  /* 0x000000302f2fb224 */ /* 0x080fe200078e02ff */
[----:B------:R1:W-:Y:S01]  /*3620*/  @!P0 STG.E.U8 desc[UR36][R6.64+0x8], R21 ;  /* 0x0000081506008986 */ /* 0x0003e2000c101124 */
[----:B--2---:R-:W-:Y:S01]  /*3630*/  @!P5 IMAD R15, R5, 0x78, RZ ;  /* 0x00000078050fd824 */ /* 0x004fe200078e02ff */
[----:B------:R-:W-:Y:S01]  /*3640*/  ISETP.GE.AND P0, PT, R20, 0x89, PT ;  /* 0x000000891400780c */ /* 0x000fe20003f06270 */
[----:B------:R-:W-:Y:S01]  /*3650*/  @!P5 IMAD.WIDE.U32 R10, R4, 0x78, R6 ;  /* 0x00000078040ad825 */ /* 0x000fe200078e0006 */
[----:B------:R-:W-:Y:S02]  /*3660*/  @!P3 STG.E.U8 desc[UR36][R6.64+0x9], R47 ;  /* 0x0000092f0600b986 */ /* 0x000fe4000c101124 */
[----:B------:R-:W-:Y:S01]  /*3670*/  ISETP.LT.OR P3, PT, R3, 0x1, !P0 ;  /* 0x000000010300780c */ /* 0x000fe20004761670 */
[----:B------:R-:W-:-:S02]  /*3680*/  @!P4 IMAD R41, R32, R48, RZ ;  /* 0x000000302029c224 */ /* 0x000fc400078e02ff */
[----:B------:R-:W-:Y:S02]  /*3690*/  @!P5 IMAD.IADD R15, R11, 0x1, R15 ;  /* 0x000000010b0fd824 */ /* 0x000fe400078e020f */
[----:B------:R-:W-:Y:S01]  /*36a0*/  @!P5 IMAD.MOV.U32 R14, RZ, RZ, R10 ;  /* 0x000000ffff0ed224 */ /* 0x000fe200078e000a */
[----:B------:R2:W-:Y:S01]  /*36b0*/  @!P4 STG.E.U8 desc[UR36][R8.64], R41 ;  /* 0x000000290800c986 */ /* 0x0005e2000c101124 */
[----:B------:R-:W-:Y:S01]  /*36c0*/  @!P5 IMAD R33, R33, R48, RZ ;  /* 0x000000302121d224 */ /* 0x000fe200078e02ff */
[----:B------:R-:W-:Y:S01]  /*36d0*/  IADD3 R10, P4, R6, UR41, RZ ;  /* 0x00000029060a7c10 */ /* 0x000fe2000ff9e0ff */
[----:B------:R-:W-:Y:S02]  /*36e0*/  @!P2 IMAD R11, R5, 0x78, RZ ;  /* 0x00000078050ba824 */ /* 0x000fe400078e02ff */
[----:B0-----:R-:W-:Y:S01]  /*36f0*/  @!P2 IMAD.WIDE.U32 R12, R4, 0x78, R6 ;  /* 0x00000078040ca825 */ /* 0x001fe200078e0006 */
[----:B------:R0:W-:Y:S01]  /*3700*/  @!P5 STG.E.U8 desc[UR36][R14.64+0x1], R33 ;  /* 0x000001210e00d986 */ /* 0x0001e2000c101124 */
[----:B------:R-:W-:-:S02]  /*3710*/  ISETP.LT.OR P5, PT, R3, 0x2, !P0 ;  /* 0x000000020300780c */ /* 0x000fc400047a1670 */
[----:B------:R-:W-:Y:S01]  /*3720*/  @!P2 IMAD.IADD R13, R13, 0x1, R11 ;  /* 0x000000010d0da824 */ /* 0x000fe200078e020b */
[----:B------:R-:W-:Y:S01]  /*3730*/  IADD3.X R11, R7, UR40, RZ, P4, !PT ;  /* 0x00000028070b7c10 */ /* 0x000fe2000a7fe4ff */
[-C--:B-1----:R-:W-:Y:S01]  /*3740*/  @!P3 IMAD R21, R34, R48.reuse, RZ ;  /* 0x000000302215b224 */ /* 0x082fe200078e02ff */
[C---:B------:R-:W-:Y:S01]  /*3750*/  ISETP.LT.OR P4, PT, R3.reuse, 0x9, !P0 ;  /* 0x000000090300780c */ /* 0x040fe20004781670 */
[----:B--2---:R-:W-:Y:S01]  /*3760*/  @!P1 IMAD.WIDE.U32 R8, R4, 0x78, R6 ;  /* 0x0000007804089825 */ /* 0x004fe200078e0006 */
[----:B------:R-:W-:Y:S02]  /*3770*/  ISETP.LT.OR P0, PT, R3, 0xa, !P0 ;  /* 0x0000000a0300780c */ /* 0x000fe40004701670 */
[----:B------:R1:W-:Y:S01]  /*3780*/  @!P3 STG.E.U8 desc[UR36][R10.64], R21 ;  /* 0x000000150a00b986 */ /* 0x0003e2000c101124 */
[----:B------:R-:W-:Y:S01]  /*3790*/  ISETP.GE.AND P3, PT, R20, 0x101, PT ;  /* 0x000001011400780c */ /* 0x000fe20003f66270 */
[-C--:B0-----:R-:W-:Y:S02]  /*37a0*/  @!P2 IMAD R15, R36, R48.reuse, RZ ;  /* 0x00000030240fa224 */ /* 0x081fe400078e02ff */
[----:B------:R-:W-:-:S02]  /*37b0*/  @!P5 IMAD R35, R35, R48, RZ ;  /* 0x000000302323d224 */ /* 0x000fc400078e02ff */
[----:B------:R-:W-:Y:S02]  /*37c0*/  @!P5 IMAD.MOV.U32 R6, RZ, RZ, R10 ;  /* 0x000000ffff06d224 */ /* 0x000fe400078e000a */
[----:B------:R-:W-:Y:S02]  /*37d0*/  @!P5 IMAD.MOV.U32 R7, RZ, RZ, R11 ;  /* 0x000000ffff07d224 */ /* 0x000fe400078e000b */
[----:B------:R-:W-:Y:S02]  /*37e0*/  @!P1 IMAD R33, R5, 0x78, RZ ;  /* 0x0000007805219824 */ /* 0x000fe400078e02ff */
[-C--:B------:R-:W-:Y:S01]  /*37f0*/  @!P1 IMAD R37, R37, R48.reuse, RZ ;  /* 0x0000003025259224 */ /* 0x080fe200078e02ff */
[----:B------:R0:W-:Y:S01]  /*3800*/  @!P5 STG.E.U8 desc[UR36][R6.64+0x1], R35 ;  /* 0x000001230600d986 */ /* 0x0001e2000c101124 */
[----:B------:R-:W-:Y:S01]  /*3810*/  ISETP.LT.OR P5, PT, R3, 0x1, !P3 ;  /* 0x000000010300780c */ /* 0x000fe20005fa1670 */
[----:B------:R-:W-:Y:S02]  /*3820*/  @!P1 IMAD.IADD R9, R9, 0x1, R33 ;  /* 0x0000000109099824 */ /* 0x000fe400078e0221 */
[----:B------:R2:W-:Y:S01]  /*3830*/  @!P2 STG.E.U8 desc[UR36][R12.64+0x8], R15 ;  /* 0x0000080f0c00a986 */ /* 0x0005e2000c101124 */
[----:B------:R-:W-:Y:S01]  /*3840*/  ISETP.LT.OR P2, PT, R3, 0x2, !P3 ;  /* 0x000000020300780c */ /* 0x000fe20005f41670 */
[----:B-1----:R-:W-:-:S02]  /*3850*/  @!P4 IMAD R21, R38, R48, RZ ;  /* 0x000000302615c224 */ /* 0x002fc400078e02ff */
[----:B------:R-:W-:Y:S01]  /*3860*/  @!P0 IMAD R39, R39, R48, RZ ;  /* 0x0000003027278224 */ /* 0x000fe200078e02ff */
[----:B------:R1:W-:Y:S01]  /*3870*/  @!P1 STG.E.U8 desc[UR36][R8.64+0x9], R37 ;  /* 0x0000092508009986 */ /* 0x0003e2000c101124 */
[----:B------:R-:W-:-:S03]  /*3880*/  ISETP.GE.AND P1, PT, R20, 0x109, PT ;  /* 0x000001091400780c */ /* 0x000fc60003f26270 */
[----:B------:R3:W-:Y:S01]  /*3890*/  @!P4 STG.E.U8 desc[UR36][R10.64+0x8], R21 ;  /* 0x000008150a00c986 */ /* 0x0007e2000c101124 */
[--C-:B0-----:R-:W-:Y:S01]  /*38a0*/  @!P5 IMAD.MOV.U32 R6, RZ, RZ, R10.reuse ;  /* 0x000000ffff06d224 */ /* 0x101fe200078e000a */
[C---:B------:R-:W-:Y:S01]  /*38b0*/  ISETP.LT.OR P4, PT, R3.reuse, 0x9, !P3 ;  /* 0x000000090300780c */ /* 0x040fe20005f81670 */
[--C-:B------:R-:W-:Y:S01]  /*38c0*/  @!P5 IMAD.MOV.U32 R7, RZ, RZ, R11.reuse ;  /* 0x000000ffff07d224 */ /* 0x100fe200078e000b */
[----:B------:R-:W-:Y:S01]  /*38d0*/  @!P0 STG.E.U8 desc[UR36][R10.64+0x9], R39 ;  /* 0x000009270a008986 */ /* 0x000fe2000c101124 */
[----:B------:R-:W-:Y:S01]  /*38e0*/  ISETP.LT.OR P0, PT, R3, 0x1, !P1 ;  /* 0x000000010300780c */ /* 0x000fe20004f01670 */
[----:B--2---:R-:W-:Y:S01]  /*38f0*/  @!P5 IMAD R13, R5, 0x78, RZ ;  /* 0x00000078050dd824 */ /* 0x004fe200078e02ff */
[----:B------:R-:W-:Y:S01]  /*3900*/  ISETP.LT.OR P3, PT, R3, 0xa, !P3 ;  /* 0x0000000a0300780c */ /* 0x000fe20005f61670 */
[----:B-1----:R-:W-:Y:S02]  /*3910*/  @!P2 IMAD.MOV.U32 R8, RZ, RZ, R10 ;  /* 0x000000ffff08a224 */ /* 0x002fe400078e000a */
[----:B------:R-:W-:-:S02]  /*3920*/  @!P2 IMAD.MOV.U32 R9, RZ, RZ, R11 ;  /* 0x000000ffff09a224 */ /* 0x000fc400078e000b */
[----:B------:R-:W-:-:S04]  /*3930*/  @!P5 IMAD.WIDE.U32 R6, R4, 0x78, R6 ;  /* 0x000000780406d825 */ /* 0x000fc800078e0006 */
[----:B------:R-:W-:Y:S02]  /*3940*/  @!P2 IMAD R33, R5, 0x78, RZ ;  /* 0x000000780521a824 */ /* 0x000fe400078e02ff */
[----:B------:R-:W-:-:S04]  /*3950*/  @!P2 IMAD.WIDE.U32 R8, R4, 0x78, R8 ;  /* 0x000000780408a825 */ /* 0x000fc800078e0008 */
[----:B------:R-:W-:Y:S02]  /*3960*/  @!P5 IMAD.IADD R7, R13, 0x1, R7 ;  /* 0x000000010d07d824 */ /* 0x000fe400078e0207 */
[-C--:B------:R-:W-:Y:S02]  /*3970*/  @!P5 IMAD R15, R24, R48.reuse, RZ ;  /* 0x00000030180fd224 */ /* 0x080fe400078e02ff */
[----:B------:R-:W-:Y:S02]  /*3980*/  @!P2 IMAD.IADD R9, R33, 0x1, R9 ;  /* 0x000000012109a824 */ /* 0x000fe400078e0209 */
[-C--:B------:R-:W-:Y:S01]  /*3990*/  @!P2 IMAD R25, R25, R48.reuse, RZ ;  /* 0x000000301919a224 */ /* 0x080fe200078e02ff */
[----:B------:R0:W-:Y:S01]  /*39a0*/  @!P5 STG.E.U8 desc[UR36][R6.64], R15 ;  /* 0x0000000f0600d986 */ /* 0x0001e2000c101124 */
[----:B------:R-:W-:Y:S01]  /*39b0*/  @!P0 IADD3 R12, P5, R10, UR41, RZ ;  /* 0x000000290a0c8c10 */ /* 0x000fe2000ffbe0ff */
[----:B------:R-:W-:Y:S02]  /*39c0*/  @!P3 IMAD.MOV.U32 R14, RZ, RZ, R10 ;  /* 0x000000ffff0eb224 */ /* 0x000fe400078e000a */
[----:B------:R1:W-:Y:S01]  /*39d0*/  @!P2 STG.E.U8 desc[UR36][R8.64+0x1], R25 ;  /* 0x000001190800a986 */ /* 0x0003e2000c101124 */
[----:B------:R-:W-:Y:S01]  /*39e0*/  ISETP.LT.OR P2, PT, R3, 0x2, !P1 ;  /* 0x000000020300780c */ /* 0x000fe20004f41670 */
[----:B------:R-:W-:Y:S01]  /*39f0*/  @!P3 IMAD R33, R5, 0x78, RZ ;  /* 0x000000780521b824 */ /* 0x000fe200078e02ff */
[----:B------:R-:W-:Y:S01]  /*3a00*/  @!P0 IADD3.X R13, R11, UR40, RZ, P5, !PT ;  /* 0x000000280b0d8c10 */ /* 0x000fe2000affe4ff */
[-C--:B---3--:R-:W-:Y:S01]  /*3a10*/  @!P4 IMAD R21, R28, R48.reuse, RZ ;  /* 0x000000301c15c224 */ /* 0x088fe200078e02ff */
[----:B------:R-:W-:Y:S01]  /*3a20*/  ISETP.LT.OR P5, PT, R3, 0x9, !P1 ;  /* 0x000000090300780c */ /* 0x000fe20004fa1670 */
[-C--:B------:R-:W-:Y:S01]  /*3a30*/  @!P3 IMAD R29, R29, R48.reuse, RZ ;  /* 0x000000301d1db224 */ /* 0x080fe200078e02ff */
[----:B------:R-:W-:Y:S01]  /*3a40*/  ISETP.LT.OR P1, PT, R3, 0xa, !P1 ;  /* 0x0000000a0300780c */ /* 0x000fe20004f21670 */
[----:B------:R-:W-:-:S02]  /*3a50*/  @!P0 IMAD R3, R26, R48, RZ ;  /* 0x000000301a038224 */ /* 0x000fc400078e02ff */
[----:B0-----:R-:W-:Y:S02]  /*3a60*/  @!P4 IMAD.MOV.U32 R6, RZ, RZ, R10 ;  /* 0x000000ffff06c224 */ /* 0x001fe400078e000a */
[--C-:B------:R-:W-:Y:S01]  /*3a70*/  @!P4 IMAD.MOV.U32 R7, RZ, RZ, R11.reuse ;  /* 0x000000ffff07c224 */ /* 0x100fe200078e000b */
[----:B------:R0:W-:Y:S01]  /*3a80*/  @!P0 STG.E.U8 desc[UR36][R12.64], R3 ;  /* 0x000000030c008986 */ /* 0x0001e2000c101124 */
[----:B------:R-:W-:Y:S02]  /*3a90*/  @!P3 IMAD.MOV.U32 R15, RZ, RZ, R11 ;  /* 0x000000ffff0fb224 */ /* 0x000fe400078e000b */
[----:B------:R-:W-:-:S04]  /*3aa0*/  @!P4 IMAD.WIDE.U32 R6, R4, 0x78, R6 ;  /* 0x000000780406c825 */ /* 0x000fc800078e0006 */
[----:B------:R-:W-:Y:S01]  /*3ab0*/  @!P3 IMAD.WIDE.U32 R14, R4, 0x78, R14 ;  /* 0x00000078040eb825 */ /* 0x000fe200078e000e */
[----:B------:R-:W-:-:S03]  /*3ac0*/  @!P2 IADD3 R4, P0, R10, UR41, RZ ;  /* 0x000000290a04ac10 */ /* 0x000fc6000ff1e0ff */
[----:B-1----:R-:W-:Y:S01]  /*3ad0*/  @!P4 IMAD R9, R5, 0x78, RZ ;  /* 0x000000780509c824 */ /* 0x002fe200078e02ff */
[----:B------:R-:W-:Y:S01]  /*3ae0*/  @!P2 IADD3.X R5, R11, UR40, RZ, P0, !PT ;  /* 0x000000280b05ac10 */ /* 0x000fe200087fe4ff */
[-C--:B------:R-:W-:Y:S01]  /*3af0*/  @!P2 IMAD R27, R27, R48.reuse, RZ ;  /* 0x000000301b1ba224 */ /* 0x080fe200078e02ff */
[----:B------:R-:W-:Y:S01]  /*3b00*/  @!P5 IADD3 R8, P0, R10, UR41, RZ ;  /* 0x000000290a08dc10 */ /* 0x000fe2000ff1e0ff */
[----:B------:R-:W-:Y:S02]  /*3b10*/  @!P4 IMAD.IADD R7, R9, 0x1, R7 ;  /* 0x000000010907c824 */ /* 0x000fe400078e0207 */
[----:B------:R-:W-:Y:S01]  /*3b20*/  @!P3 IMAD.IADD R15, R33, 0x1, R15 ;  /* 0x00000001210fb824 */ /* 0x000fe200078e020f */
[----:B------:R-:W-:Y:S01]  /*3b30*/  @!P5 IADD3.X R9, R11, UR40, RZ, P0, !PT ;  /* 0x000000280b09dc10 */ /* 0x000fe200087fe4ff */
[-C--:B------:R-:W-:Y:S01]  /*3b40*/  @!P5 IMAD R25, R30, R48.reuse, RZ ;  /* 0x000000301e19d224 */ /* 0x080fe200078e02ff */
[----:B------:R-:W-:Y:S01]  /*3b50*/  @!P1 IADD3 R10, P0, R10, UR41, RZ ;  /* 0x000000290a0a9c10 */ /* 0x000fe2000ff1e0ff */
[----:B------:R-:W-:Y:S01]  /*3b60*/  @!P1 IMAD R31, R31, R48, RZ ;  /* 0x000000301f1f9224 */ /* 0x000fe200078e02ff */
[----:B------:R0:W-:Y:S02]  /*3b70*/  @!P2 STG.E.U8 desc[UR36][R4.64+0x1], R27 ;  /* 0x0000011b0400a986 */ /* 0x0001e4000c101124 */
[----:B------:R-:W-:-:S02]  /*3b80*/  @!P1 IADD3.X R11, R11, UR40, RZ, P0, !PT ;  /* 0x000000280b0b9c10 */ /* 0x000fc400087fe4ff */
[----:B------:R0:W-:Y:S04]  /*3b90*/  @!P4 STG.E.U8 desc[UR36][R6.64+0x8], R21 ;  /* 0x000008150600c986 */ /* 0x0001e8000c101124 */
[----:B------:R0:W-:Y:S04]  /*3ba0*/  @!P3 STG.E.U8 desc[UR36][R14.64+0x9], R29 ;  /* 0x0000091d0e00b986 */ /* 0x0001e8000c101124 */
[----:B------:R0:W-:Y:S04]  /*3bb0*/  @!P5 STG.E.U8 desc[UR36][R8.64+0x8], R25 ;  /* 0x000008190800d986 */ /* 0x0001e8000c101124 */
[----:B------:R0:W-:Y:S02]  /*3bc0*/  @!P1 STG.E.U8 desc[UR36][R10.64+0x9], R31 ;  /* 0x0000091f0a009986 */ /* 0x0001e4000c101124 */
.L_x_69:
[----:B------:R-:W-:Y:S05]  /*3bd0*/  BSYNC B0 ;  /* 0x0000000000007941 */ /* 0x000fea0003800000 */
.L_x_35:
[----:B------:R-:W-:Y:S01]  /*3be0*/  ULDC UR4, c[0x0][0xc] ;  /* 0x0000030000047ab9 */ /* 0x000fe20000000800 */
[----:B------:R-:W-:Y:S01]  /*3bf0*/  ULDC UR5, c[0x0][0x10] ;  /* 0x0000040000057ab9 */ /* 0x000fe20000000800 */
[----:B0-----:R-:W0:Y:S01]  /*3c00*/  LDC R3, c[0x0][0x14] ;  /* 0x00000500ff037b82 */ /* 0x001e220000000800 */
[----:B------:R-:W-:Y:S01]  /*3c10*/  UIMAD.WIDE.U32 UR4, UR4, UR5, URZ ;  /* 0x00000005040472a5 */ /* 0x000fe2000f8e003f */
[----:B------:R-:W-:Y:S02]  /*3c20*/  IMAD.MOV.U32 R51, RZ, RZ, -0x1 ;  /* 0xffffffffff337424 */ /* 0x000fe400078e00ff */
[----:B------:R-:W-:-:S03]  /*3c30*/  IMAD.MOV.U32 R53, RZ, RZ, -0x1 ;  /* 0xffffffffff357424 */ /* 0x000fc600078e00ff */
[----:B0-----:R-:W-:-:S04]  /*3c40*/  IMAD.WIDE.U32 R16, R3, UR4, R16 ;  /* 0x0000000403107c25 */ /* 0x001fc8000f8e0010 */
[----:B------:R-:W-:Y:S01]  /*3c50*/  IMAD R3, R3, UR5, RZ ;  /* 0x0000000503037c24 */ /* 0x000fe2000f8e02ff */
[----:B------:R-:W-:Y:S02]  /*3c60*/  ULDC.64 UR4, c[0x0][0x650] ;  /* 0x0001940000047ab9 */ /* 0x000fe40000000a00 */
[----:B------:R-:W-:Y:S01]  /*3c70*/  ISETP.GE.U32.AND P0, PT, R16, UR4, PT ;  /* 0x0000000410007c0c */ /* 0x000fe2000bf06070 */
[--C-:B------:R-:W-:Y:S01]  /*3c80*/  IMAD.IADD R17, R17, 0x1, R3.reuse ;  /* 0x0000000111117824 */ /* 0x100fe200078e0203 */
[----:B------:R-:W-:-:S04]  /*3c90*/  PRMT R3, RZ, 0x7610, R3 ;  /* 0x00007610ff037816 */ /* 0x000fc80000000003 */
[----:B------:R-:W-:-:S13]  /*3ca0*/  ISETP.GE.U32.AND.EX P0, PT, R17, UR5, PT, P0 ;  /* 0x0000000511007c0c */ /* 0x000fda000bf06100 */
[----:B------:R-:W-:Y:S05]  /*3cb0*/  @P0 BRA `(.L_x_70) ;  /* 0x0000000400640947 */ /* 0x000fea0003800000 */
[----:B------:R-:W0:Y:S01]  /*3cc0*/  S2R R12, SR_CTAID.X ;  /* 0x00000000000c7919 */ /* 0x000e220000002500 */
[----:B------:R-:W2:Y:S01]  /*3cd0*/  LDC.64 R10, c[0x0][0x628] ;  /* 0x00018a00ff0a7b82 */ /* 0x000ea20000000a00 */
[----:B------:R-:W-:Y:S01]  /*3ce0*/  ULDC UR4, c[0x0][0x150] ;  /* 0x0000540000047ab9 */ /* 0x000fe20000000800 */
[----:B------:R-:W-:Y:S01]  /*3cf0*/  IMAD.MOV.U32 R8, RZ, RZ, R16 ;  /* 0x000000ffff087224 */ /* 0x000fe200078e0010 */
[----:B------:R-:W3:Y:S01]  /*3d00*/  S2R R24, SR_CTAID.Y ;  /* 0x0000000000187919 */ /* 0x000ee20000002600 */
[----:B------:R-:W-:-:S04]  /*3d10*/  IMAD.MOV.U32 R9, RZ, RZ, R17 ;  /* 0x000000ffff097224 */ /* 0x000fc800078e0011 */
[----:B-1----:R-:W1:Y:S08]  /*3d20*/  LDC R21, c[0x0][0x144] ;  /* 0x00005100ff157b82 */ /* 0x002e700000000800 */
[----:B------:R-:W4:Y:S08]  /*3d30*/  LDC R0, c[0x0][0x630] ;  /* 0x00018c00ff007b82 */ /* 0x000f300000000800 */
[----:B------:R-:W1:Y:S01]  /*3d40*/  LDC.64 R14, c[0x0][0x620] ;  /* 0x00018800ff0e7b82 */ /* 0x000e620000000a00 */
[----:B--2---:R-:W-:-:S04]  /*3d50*/  ISETP.NE.U32.AND P0, PT, R10, RZ, PT ;  /* 0x000000ff0a00720c */ /* 0x004fc80003f05070 */
[----:B------:R-:W-:Y:S02]  /*3d60*/  ISETP.NE.AND.EX P0, PT, R11, RZ, PT, P0 ;  /* 0x000000ff0b00720c */ /* 0x000fe40003f05300 */
[----:B0-----:R-:W-:-:S05]  /*3d70*/  I2FP.F32.U32 R3, R12 ;  /* 0x0000000c00037245 */ /* 0x001fca0000201000 */
[----:B------:R-:W-:-:S04]  /*3d80*/  FMUL R3, R3, UR4 ;  /* 0x0000000403037c20 */ /* 0x000fc80008400000 */
[----:B------:R0:W2:Y:S02]  /*3d90*/  F2I.U32.TRUNC.NTZ R20, R3 ;  /* 0x0000000300147305 */ /* 0x0000a4000020f000 */
[----:B---34-:R-:W-:Y:S05]  /*3da0*/  @!P0 BRA `(.L_x_71) ;  /* 0x0000000000288947 */ /* 0x018fea0003800000 */
[----:B0-----:R-:W0:Y:S02]  /*3db0*/  LDC R3, c[0x0][0x634] ;  /* 0x00018d00ff037b82 */ /* 0x001e240000000800 */
        /* <DEDUP_REMOVED lines=9> */
.L_x_71:
[----:B------:R-:W3:Y:S01]  /*3e50*/  LDC.64 R28, c[0x0][0x640] ;  /* 0x00019000ff1c7b82 */ /* 0x000ee20000000a00 */
[-CC-:B------:R-:W-:Y:S01]  /*3e60*/  SHF.R.U64 R53, R8, R0.reuse, R9.reuse ;  /* 0x0000000008357219 */ /* 0x180fe20000001209 */
[----:B--2---:R-:W-:Y:S01]  /*3e70*/  IMAD.MOV R20, RZ, RZ, -R20 ;  /* 0x000000ffff147224 */ /* 0x004fe200078e0a14 */
[----:B------:R-:W-:Y:S01]  /*3e80*/  SHF.R.U32.HI R0, RZ, R0, R9 ;  /* 0x00000000ff007219 */ /* 0x000fe20000011609 */
[----:B------:R-:W-:Y:S01]  /*3e90*/  ULDC UR4, c[0x0][0x154] ;  /* 0x0000550000047ab9 */ /* 0x000fe20000000800 */
[----:B0-----:R-:W-:Y:S01]  /*3ea0*/  IADD3 R3, P0, RZ, -R53, RZ ;  /* 0x80000035ff037210 */ /* 0x001fe20007f1e0ff */
[----:B-1----:R-:W-:Y:S02]  /*3eb0*/  IMAD R21, R21, R20, R12 ;  /* 0x0000001415157224 */ /* 0x002fe400078e020c */
[----:B------:R-:W0:Y:S01]  /*3ec0*/  LDC R6, c[0x0][0x618] ;  /* 0x00018600ff067b82 */ /* 0x000e220000000800 */
[----:B------:R-:W-:Y:S02]  /*3ed0*/  IMAD.MOV.U32 R7, RZ, RZ, 0x1 ;  /* 0x00000001ff077424 */ /* 0x000fe400078e00ff */
[----:B------:R-:W-:-:S04]  /*3ee0*/  IMAD.X R5, RZ, RZ, ~R0, P0 ;  /* 0x000000ffff057224 */ /* 0x000fc800000e0e00 */
[-C--:B------:R-:W-:Y:S01]  /*3ef0*/  IMAD R0, R5, R14.reuse, RZ ;  /* 0x0000000e05007224 */ /* 0x080fe200078e02ff */
[----:B------:R-:W1:Y:S01]  /*3f00*/  LDC R8, c[0x0][0x608] ;  /* 0x00018200ff087b82 */ /* 0x000e620000000800 */
[----:B------:R-:W-:-:S04]  /*3f10*/  IMAD.WIDE.U32 R4, R3, R14, R16 ;  /* 0x0000000e03047225 */ /* 0x000fc800078e0010 */
[----:B------:R-:W-:Y:S01]  /*3f20*/  IMAD R3, R3, R15, R0 ;  /* 0x0000000f03037224 */ /* 0x000fe200078e0200 */
[----:B------:R-:W-:Y:S02]  /*3f30*/  I2FP.F32.U32 R0, R24 ;  /* 0x0000001800007245 */ /* 0x000fe40000201000 */
[----:B------:R-:W2:Y:S01]  /*3f40*/  LDC R26, c[0x0][0x658] ;  /* 0x00019600ff1a7b82 */ /* 0x000ea20000000800 */
[----:B------:R-:W-:Y:S01]  /*3f50*/  IMAD.IADD R3, R5, 0x1, R3 ;  /* 0x0000000105037824 */ /* 0x000fe200078e0203 */
[----:B---3--:R-:W-:Y:S01]  /*3f60*/  ISETP.NE.U32.AND P0, PT, R28, RZ, PT ;  /* 0x000000ff1c00720c */ /* 0x008fe20003f05070 */
[----:B------:R-:W-:Y:S01]  /*3f70*/  FMUL R0, R0, UR4 ;  /* 0x0000000400007c20 */ /* 0x000fe20008400000 */
[----:B------:R-:W-:Y:S02]  /*3f80*/  IMAD.MOV.U32 R5, RZ, RZ, -0x1 ;  /* 0xffffffffff057424 */ /* 0x000fe400078e00ff */
[----:B------:R-:W-:Y:S01]  /*3f90*/  ISETP.NE.AND.EX P0, PT, R29, RZ, PT, P0 ;  /* 0x000000ff1d00720c */ /* 0x000fe20003f05300 */
[----:B------:R3:W4:Y:S01]  /*3fa0*/  F2I.U32.TRUNC.NTZ R13, R0 ;  /* 0x00000000000d7305 */ /* 0x000722000020f000 */
[----:B------:R-:W3:Y:S01]  /*3fb0*/  LDC R15, c[0x0][0x148] ;  /* 0x00005200ff0f7b82 */ /* 0x000ee20000000800 */
[----:B0-----:R-:W-:-:S02]  /*3fc0*/  SHF.R.U64 R12, R4, R6, R3 ;  /* 0x00000006040c7219 */ /* 0x001fc40000001203 */
[----:B------:R-:W-:-:S05]  /*3fd0*/  SHF.R.U32.HI R3, RZ, R6, R3 ;  /* 0x00000006ff037219 */ /* 0x000fca0000011603 */
[----:B------:R-:W0:Y:S01]  /*3fe0*/  LDC R20, c[0x0][0x600] ;  /* 0x00018000ff147b82 */ /* 0x000e220000000800 */
[-CC-:B-1----:R-:W-:Y:S02]  /*3ff0*/  SHF.R.U64 R10, R12, R8.reuse, R3.reuse ;  /* 0x000000080c0a7219 */ /* 0x182fe40000001203 */
[----:B------:R-:W-:-:S05]  /*4000*/  SHF.R.U32.HI R3, RZ, R8, R3 ;  /* 0x00000008ff037219 */ /* 0x000fca0000011603 */
[----:B------:R-:W1:Y:S01]  /*4010*/  LDC R27, c[0x0][0x648] ;  /* 0x00019200ff1b7b82 */ /* 0x000e620000000800 */
[-C--:B--2---:R-:W-:Y:S02]  /*4020*/  SHF.L.U32 R4, R5, R26.reuse, RZ ;  /* 0x0000001a05047219 */ /* 0x084fe400000006ff */
[-CC-:B------:R-:W-:Y:S02]  /*4030*/  SHF.R.U64 R14, R10, R26.reuse, R3.reuse ;  /* 0x0000001a0a0e7219 */ /* 0x180fe40000001203 */
[----:B------:R-:W-:Y:S02]  /*4040*/  SHF.R.U32.HI R5, RZ, R26, R3 ;  /* 0x0000001aff057219 */ /* 0x000fe40000011603 */
[----:B------:R-:W-:Y:S01]  /*4050*/  LOP3.LUT R25, RZ, R4, RZ, 0x33, !PT ;  /* 0x00000004ff197212 */ /* 0x000fe200078e33ff */
[----:B------:R-:W2:Y:S01]  /*4060*/  LDC R30, c[0x0][0x638] ;  /* 0x00018e00ff1e7b82 */ /* 0x000ea20000000800 */
[----:B------:R-:W-:Y:S01]  /*4070*/  SHF.L.U32 R26, R7, R26, RZ ;  /* 0x0000001a071a7219 */ /* 0x000fe200000006ff */
[----:B------:R-:W-:-:S06]  /*4080*/  IMAD.MOV.U32 R4, RZ, RZ, R14 ;  /* 0x000000ffff047224 */ /* 0x000fcc00078e000e */
[----:B------:R-:W0:Y:S01]  /*4090*/  LDC R31, c[0x0][0x610] ;  /* 0x00018400ff1f7b82 */ /* 0x000e220000000800 */
[----:B----4-:R-:W-:Y:S05]  /*40a0*/  @!P0 BRA `(.L_x_72) ;  /* 0x0000000000288947 */ /* 0x010fea0003800000 */
        /* <DEDUP_REMOVED lines=10> */
.L_x_72:
[----:B------:R-:W-:Y:S01]  /*4150*/  ISETP.NE.AND P0, PT, R2, 0x1, PT ;  /* 0x000000010200780c */ /* 0x000fe20003f05270 */
[----:B0-----:R-:W-:Y:S01]  /*4160*/  VIADD R7, R20, 0xffffffff ;  /* 0xffffffff14077836 */ /* 0x001fe20000000000 */
[----:B-1-3--:R-:W-:Y:S01]  /*4170*/  SHF.R.U64 R0, R4, R27, R5 ;  /* 0x0000001b04007219 */ /* 0x00afe20000001205 */
[----:B------:R-:W-:Y:S01]  /*4180*/  IMAD.MOV R13, RZ, RZ, -R13 ;  /* 0x000000ffff0d7224 */ /* 0x000fe200078e0a0d */
[----:B------:R-:W-:Y:S01]  /*4190*/  LOP3.LUT R5, R10, R25, RZ, 0xc0, !PT ;  /* 0x000000190a057212 */ /* 0x000fe200078ec0ff */
[----:B------:R-:W-:Y:S01]  /*41a0*/  IMAD.MOV.U32 R4, RZ, RZ, 0x1 ;  /* 0x00000001ff047424 */ /* 0x000fe200078e00ff */
[----:B------:R-:W-:Y:S01]  /*41b0*/  LOP3.LUT R12, R12, R7, RZ, 0xc0, !PT ;  /* 0x000000070c0c7212 */ /* 0x000fe200078ec0ff */
[----:B------:R-:W-:Y:S02]  /*41c0*/  IMAD.MOV R3, RZ, RZ, -R0 ;  /* 0x000000ffff037224 */ /* 0x000fe400078e0a00 */
[----:B------:R-:W-:Y:S02]  /*41d0*/  IMAD R0, R26, R0, R5 ;  /* 0x000000001a007224 */ /* 0x000fe400078e0205 */
[----:B--2---:R-:W-:-:S02]  /*41e0*/  IMAD R3, R3, R30, R14 ;  /* 0x0000001e03037224 */ /* 0x004fc400078e020e */
[----:B------:R-:W-:Y:S02]  /*41f0*/  @P0 IMAD R21, R15, R13, R24 ;  /* 0x0000000d0f150224 */ /* 0x000fe400078e0218 */
[----:B------:R-:W-:Y:S01]  /*4200*/  IMAD R5, R3, R20, R12 ;  /* 0x0000001403057224 */ /* 0x000fe200078e020c */
[----:B------:R-:W-:Y:S01]  /*4210*/  PRMT R3, R4, 0x7610, R3 ;  /* 0x0000761004037816 */ /* 0x000fe20000000003 */
[----:B------:R-:W-:-:S05]  /*4220*/  IMAD R0, R0, R31, R21 ;  /* 0x0000001f00007224 */ /* 0x000fca00078e0215 */
[----:B------:R-:W-:Y:S02]  /*4230*/  SEL R51, R5, R0, !P0 ;  /* 0x0000000005337207 */ /* 0x000fe40004000000 */
[----:B------:R-:W-:-:S07]  /*4240*/  SEL R0, R0, R5, !P0 ;  /* 0x0000000500007207 */ /* 0x000fce0004000000 */
.L_x_70:
[----:B------:R-:W-:Y:S01]  /*4250*/  LOP3.LUT P0, RZ, R3, 0xff, RZ, 0xc0, !PT ;  /* 0x000000ff03ff7812 */ /* 0x000fe2000780c0ff */
[----:B------:R-:W-:-:S12]  /*4260*/  IMAD.MOV.U32 R54, RZ, RZ, R0 ;  /* 0x000000ffff367224 */ /* 0x000fd800078e0000 */
[----:B------:R-:W-:Y:S05]  /*4270*/  @P0 BRA `(.L_x_73) ;  /* 0xffffffd000600947 */ /* 0x000fea000383ffff */
[----:B------:R-:W-:Y:S05]  /*4280*/  EXIT ;  /* 0x000000000000794d */ /* 0x000fea0003800000 */
.L_x_8:
[----:B0-----:R-:W-:Y:S01]  /*4290*/  ULDC.64 UR4, c[0x0][0x650] ;  /* 0x0001940000047ab9 */ /* 0x001fe20000000a00 */
        /* <DEDUP_REMOVED lines=25> */
.L_x_75:
[----:B------:R-:W0:Y:S01]  /*4430*/  LDC.64 R28, c[0x0][0x640] ;  /* 0x00019000ff1c7b82 */ /* 0x000e220000000a00 */
[-CC-:B------:R-:W-:Y:S01]  /*4440*/  SHF.R.U64 R22, R12, R6.reuse, R13.reuse ;  /* 0x000000060c167219 */ /* 0x180fe2000000120d */
[----:B------:R-:W-:Y:S01]  /*4450*/  IMAD.MOV.U32 R30, RZ, RZ, 0x1 ;  /* 0x00000001ff1e7424 */ /* 0x000fe200078e00ff */
[----:B------:R-:W-:Y:S02]  /*4460*/  SHF.R.U32.HI R6, RZ, R6, R13 ;  /* 0x00000006ff067219 */ /* 0x000fe4000001160d */
        /* <DEDUP_REMOVED lines=8> */
[----:B------:R-:W-:Y:S01]  /*44f0*/  IMAD.IADD R9, R9, 0x1, R11 ;  /* 0x0000000109097824 */ /* 0x000fe200078e020b */
[----:B0-----:R-:W-:-:S04]  /*4500*/  ISETP.NE.U32.AND P0, PT, R28, RZ, PT ;  /* 0x000000ff1c00720c */ /* 0x001fc80003f05070 */
[----:B------:R-:W-:Y:S02]  /*4510*/  ISETP.NE.AND.EX P0, PT, R29, RZ, PT, P0 ;  /* 0x000000ff1d00720c */ /* 0x000fe40003f05300 */
[----:B------:R-:W0:Y:S01]  /*4520*/  LDC R20, c[0x0][0x600] ;  /* 0x00018000ff147b82 */ /* 0x000e220000000800 */
[-CC-:B-1----:R-:W-:Y:S01]  /*4530*/  SHF.R.U64 R14, R8, R10.reuse, R9.reuse ;  /* 0x0000000a080e7219 */ /* 0x182fe20000001209 */
[----:B------:R-:W-:Y:S01]  /*4540*/  IMAD.MOV.U32 R8, RZ, RZ, -0x1 ;  /* 0xffffffffff087424 */ /* 0x000fe200078e00ff */
[----:B------:R-:W-:-:S05]  /*4550*/  SHF.R.U32.HI R9, RZ, R10, R9 ;  /* 0x0000000aff097219 */ /* 0x000fca0000011609 */
[----:B------:R-:W1:Y:S01]  /*4560*/  LDC R26, c[0x0][0x648] ;  /* 0x00019200ff1a7b82 */ /* 0x000e620000000800 */
[-CC-:B--2---:R-:W-:Y:S02]  /*4570*/  SHF.R.U64 R21, R14, R12.reuse, R9.reuse ;  /* 0x0000000c0e157219 */ /* 0x184fe40000001209 */
[----:B------:R-:W-:-:S05]  /*4580*/  SHF.R.U32.HI R6, RZ, R12, R9 ;  /* 0x0000000cff067219 */ /* 0x000fca0000011609 */
[----:B------:R-:W2:Y:S01]  /*4590*/  LDC R27, c[0x0][0x638] ;  /* 0x00018e00ff1b7b82 */ /* 0x000ea20000000800 */
[-C--:B---3--:R-:W-:Y:S02]  /*45a0*/  SHF.L.U32 R8, R8, R25.reuse, RZ ;  /* 0x0000001908087219 */ /* 0x088fe400000006ff */
[-CC-:B------:R-:W-:Y:S02]  /*45b0*/  SHF.R.U64 R23, R21, R25.reuse, R6.reuse ;  /* 0x0000001915177219 */ /* 0x180fe40000001206 */
[----:B------:R-:W-:Y:S02]  /*45c0*/  LOP3.LUT R32, RZ, R8, RZ, 0x33, !PT ;  /* 0x00000008ff207212 */ /* 0x000fe400078e33ff */
[----:B------:R-:W-:Y:S01]  /*45d0*/  SHF.R.U32.HI R9, RZ, R25, R6 ;  /* 0x00000019ff097219 */ /* 0x000fe20000011606 */
[----:B------:R-:W3:Y:S01]  /*45e0*/  LDC R31, c[0x0][0x610] ;  /* 0x00018400ff1f7b82 */ /* 0x000ee20000000800 */
[----:B------:R-:W-:Y:S01]  /*45f0*/  IMAD.MOV.U32 R8, RZ, RZ, R23 ;  /* 0x000000ffff087224 */ /* 0x000fe200078e0017 */
[----:B------:R-:W-:Y:S06]  /*4600*/  @!P0 BRA `(.L_x_76) ;  /* 0x0000000000288947 */ /* 0x000fec0003800000 */
        /* <DEDUP_REMOVED lines=10> */
.L_x_76:
[----:B------:R-:W-:Y:S02]  /*46b0*/  ISETP.NE.AND P0, PT, R2, 0x1, PT ;  /* 0x000000010200780c */ /* 0x000fe40003f05270 */
[----:B-1----:R-:W-:Y:S01]  /*46c0*/  SHF.R.U64 R6, R8, R26, R9 ;  /* 0x0000001a08067219 */ /* 0x002fe20000001209 */
[----:B0-----:R-:W-:Y:S01]  /*46d0*/  VIADD R9, R20, 0xffffffff ;  /* 0xffffffff14097836 */ /* 0x001fe20000000000 */
[----:B------:R-:W-:Y:S02]  /*46e0*/  SHF.L.U32 R30, R30, R25, RZ ;  /* 0x000000191e1e7219 */ /* 0x000fe400000006ff */
[----:B------:R-:W-:Y:S01]  /*46f0*/  LOP3.LUT R5, R21, R32, RZ, 0xc0, !PT ;  /* 0x0000002015057212 */ /* 0x000fe200078ec0ff */
[----:B------:R-:W-:-:S04]  /*4700*/  IMAD.MOV R8, RZ, RZ, -R6 ;  /* 0x000000ffff087224 */ /* 0x000fc800078e0a06 */
[----:B------:R-:W-:Y:S01]  /*4710*/  IMAD R6, R30, R6, R5 ;  /* 0x000000061e067224 */ /* 0x000fe200078e0205 */
[----:B------:R-:W-:Y:S01]  /*4720*/  LOP3.LUT R5, R14, R9, RZ, 0xc0, !PT ;  /* 0x000000090e057212 */ /* 0x000fe200078ec0ff */
[----:B------:R-:W-:Y:S02]  /*4730*/  @P0 IMAD R3, R7, R24, R4 ;  /* 0x0000001807030224 */ /* 0x000fe400078e0204 */
[----:B--2---:R-:W-:Y:S02]  /*4740*/  IMAD R4, R8, R27, R23 ;  /* 0x0000001b08047224 */ /* 0x004fe400078e0217 */
[----:B---3--:R-:W-:Y:S02]  /*4750*/  IMAD R3, R6, R31, R3 ;  /* 0x0000001f06037224 */ /* 0x008fe400078e0203 */
[----:B------:R-:W-:Y:S02]  /*4760*/  IMAD R4, R4, R20, R5 ;  /* 0x0000001404047224 */ /* 0x000fe400078e0205 */
[----:B------:R-:W-:-:S02]  /*4770*/  IMAD.MOV.U32 R8, RZ, RZ, 0x1 ;  /* 0x00000001ff087424 */ /* 0x000fc400078e00ff */
[----:B------:R-:W-:Y:S01]  /*4780*/  IMAD.MOV.U32 R6, RZ, RZ, R22 ;  /* 0x000000ffff067224 */ /* 0x000fe200078e0016 */
[----:B------:R-:W-:Y:S02]  /*4790*/  SEL R20, R4, R3, !P0 ;  /* 0x0000000304147207 */ /* 0x000fe40004000000 */
[----:B------:R-:W-:-:S07]  /*47a0*/  SEL R21, R3, R4, !P0 ;  /* 0x0000000403157207 */ /* 0x000fce0004000000 */
.L_x_74:
[----:B------:R-:W-:-:S08]  /*47b0*/  NOP ;  /* 0x0000000000007918 */ /* 0x000fd00000000000 */
[----:B------:R-:W0:-:S00]  /*47c0*/  USETMAXREG.DEALLOC.CTAPOOL 0x28 ;  /* 0x00000028000079c8 */ /* 0x000e0000080e0500 */
[----:B0-----:R-:W-:-:S13]  /*47d0*/  ISETP.NE.AND P0, PT, R0, RZ, PT ;  /* 0x000000ff0000720c */ /* 0x001fda0003f05270 */
[----:B------:R-:W-:Y:S05]  /*47e0*/  @P0 EXIT ;  /* 0x000000000000094d */ /* 0x000fea0003800000 */
[----:B------:R-:W-:Y:S01]  /*47f0*/  LOP3.LUT P0, RZ, R8, 0xff, RZ, 0xc0, !PT ;  /* 0x000000ff08ff7812 */ /* 0x000fe2000780c0ff */
[----:B------:R-:W-:Y:S02]  /*4800*/  IMAD.MOV.U32 R0, RZ, RZ, 0x1 ;  /* 0x00000001ff007424 */ /* 0x000fe400078e00ff */
[----:B------:R-:W-:-:S10]  /*4810*/  IMAD.MOV.U32 R3, RZ, RZ, RZ ;  /* 0x000000ffff037224 */ /* 0x000fd400078e00ff */
[----:B------:R-:W-:Y:S05]  /*4820*/  @!P0 BRA `(.L_x_77) ;  /* 0x0000000c00488947 */ /* 0x000fea0003800000 */
[----:B------:R-:W0:Y:S01]  /*4830*/  LDC R0, c[0x0][0x28c] ;  /* 0x0000a300ff007b82 */ /* 0x000e220000000800 */
[----:B------:R-:W1:Y:S01]  /*4840*/  S2R R11, SR_CgaCtaId ;  /* 0x00000000000b7919 */ /* 0x000e620000008800 */
[----:B------:R-:W-:Y:S01]  /*4850*/  ULDC UR5, c[0x0][0x658] ;  /* 0x0001960000057ab9 */ /* 0x000fe20000000800 */
[----:B------:R-:W-:Y:S01]  /*4860*/  UMOV UR7, 0xffffffff ;  /* 0xffffffff00077882 */ /* 0x000fe20000000000 */
[----:B------:R-:W-:Y:S01]  /*4870*/  ULDC UR6, c[0x0][0xc] ;  /* 0x0000030000067ab9 */ /* 0x000fe20000000800 */
[----:B------:R-:W-:Y:S01]  /*4880*/  USHF.L.U32 UR8, UR7, UR5, URZ ;  /* 0x0000000507087299 */ /* 0x000fe2000800063f */
[----:B------:R-:W-:Y:S01]  /*4890*/  BSSY B0, `(.L_x_77) ;  /* 0x00000cb000007945 */ /* 0x000fe20003800000 */
[----:B------:R-:W-:Y:S01]  /*48a0*/  UMOV UR9, 0x1 ;  /* 0x0000000100097882 */ /* 0x000fe20000000000 */
[----:B------:R-:W-:Y:S01]  /*48b0*/  ULDC UR7, c[0x0][0x10] ;  /* 0x0000040000077ab9 */ /* 0x000fe20000000800 */
[----:B------:R-:W-:Y:S01]  /*48c0*/  USHF.L.U32 UR18, UR9, UR5, URZ ;  /* 0x0000000509127299 */ /* 0x000fe2000800063f */
[----:B------:R-:W-:Y:S01]  /*48d0*/  IMAD.MOV.U32 R9, RZ, RZ, 0x1 ;  /* 0x00000001ff097424 */ /* 0x000fe200078e00ff */
[----:B------:R-:W-:Y:S01]  /*48e0*/  UIMAD.WIDE.U32 UR6, UR6, UR7, URZ ;  /* 0x00000007060672a5 */ /* 0x000fe2000f8e003f */
[----:B------:R-:W-:Y:S01]  /*48f0*/  LOP3.LUT R8, R19, 0x2, RZ, 0xfc, !PT ;  /* 0x0000000213087812 */ /* 0x000fe200078efcff */
[----:B------:R-:W-:Y:S01]  /*4900*/  ULDC UR5, c[0x0][0x14] ;  /* 0x0000050000057ab9 */ /* 0x000fe20000000800 */
[----:B------:R-:W-:Y:S01]  /*4910*/  ULDC UR4, c[0x0][0x600] ;  /* 0x0001800000047ab9 */ /* 0x000fe20000000800 */
[----:B------:R-:W-:-:S02]  /*4920*/  UIMAD.WIDE.U32 UR22, UR6, UR5, URZ ;  /* 0x00000005061672a5 */ /* 0x000fc4000f8e003f */
[----:B------:R-:W-:Y:S02]  /*4930*/  UIMAD UR13, UR7, UR5, URZ ;  /* 0x00000005070d72a4 */ /* 0x000fe4000f8e023f */
[----:B------:R-:W-:Y:S02]  /*4940*/  UIADD3 UR4, UR4, -0x1, URZ ;  /* 0xffffffff04047890 */ /* 0x000fe4000fffe03f */
[----:B------:R-:W-:Y:S02]  /*4950*/  ULOP3.LUT UR17, URZ, UR8, URZ, 0x33, !UPT ;  /* 0x000000083f117292 */ /* 0x000fe4000f8e333f */
[----:B------:R-:W-:Y:S01]  /*4960*/  UIADD3 UR13, UR23, UR13, URZ ;  /* 0x0000000d170d7290 */ /* 0x000fe2000fffe03f */
[----:B0-----:R-:W-:Y:S01]  /*4970*/  VIADD R0, R0, 0x1f ;  /* 0x0000001f00007836 */ /* 0x001fe20000000000 */
[----:B------:R-:W-:-:S04]  /*4980*/  ULDC.64 UR24, c[0x0][0x198] ;  /* 0x0000660000187ab9 */ /* 0x000fc80000000a00 */
[----:B------:R-:W-:-:S04]  /*4990*/  SHF.R.S32.HI R3, RZ, 0x1f, R0 ;  /* 0x0000001fff037819 */ /* 0x000fc80000011400 */
[----:B------:R-:W-:Y:S01]  /*49a0*/  LEA.HI R10, R3, R0, RZ, 0x5 ;  /* 0x00000000030a7211 */ /* 0x000fe200078f28ff */
[C---:B-1----:R-:W-:Y:S02]  /*49b0*/  IMAD.SHL.U32 R4, R11.reuse, 0x100, RZ ;  /* 0x000001000b047824 */ /* 0x042fe400078e00ff */
[----:B------:R-:W-:Y:S01]  /*49c0*/  IMAD.SHL.U32 R11, R11, 0x8, RZ ;  /* 0x000000080b0b7824 */ /* 0x000fe200078e00ff */
[----:B------:R-:W-:Y:S01]  /*49d0*/  SHF.R.S32.HI R10, RZ, 0x5, R10 ;  /* 0x00000005ff0a7819 */ /* 0x000fe2000001140a */
[----:B------:R-:W-:Y:S01]  /*49e0*/  IMAD.MOV.U32 R0, RZ, RZ, 0x1 ;  /* 0x00000001ff007424 */ /* 0x000fe200078e00ff */
[----:B------:R-:W-:Y:S01]  /*49f0*/  LOP3.LUT R4, R4, 0x100, RZ, 0xc0, !PT ;  /* 0x0000010004047812 */ /* 0x000fe200078ec0ff */
[----:B------:R-:W-:Y:S01]  /*4a00*/  IMAD.MOV.U32 R3, RZ, RZ, RZ ;  /* 0x000000ffff037224 */ /* 0x000fe200078e00ff */
[----:B------:R-:W-:Y:S01]  /*4a10*/  LOP3.LUT R11, R11, 0x8, RZ, 0xc0, !PT ;  /* 0x000000080b0b7812 */ /* 0x000fe200078ec0ff */
[----:B------:R-:W-:Y:S01]  /*4a20*/  VIADD R13, R10, 0x1 ;  /* 0x000000010a0d7836 */ /* 0x000fe20000000000 */
[----:B------:R-:W-:-:S07]  /*4a30*/  LOP3.LUT R12, R4, 0x36200, RZ, 0xfc, !PT ;  /* 0x00036200040c7812 */ /* 0x000fce00078efcff */
.L_x_88:
[----:B------:R-:W-:-:S03]  /*4a40*/  UMOV UR5, 0xffffffff ;  /* 0xffffffff00057882 */ /* 0x000fc60000000000 */
[----:B------:R-:W-:Y:S05]  /*4a50*/  BRA.DIV UR5, `(.L_x_78) ;  /* 0x0000001605a07947 */ /* 0x000fea000b800000 */
[----:B------:R-:W-:-:S13]  /*4a60*/  ELECT P6, URZ, PT ;  /* 0x00000000003f782f */ /* 0x000fda00038c0000 */
.L_x_113:
[----:B------:R-:W0:Y:S01]  /*4a70*/  LDC R4, c[0x0][0x28c] ;  /* 0x0000a300ff047b82 */ /* 0x000e220000000800 */
[----:B------:R-:W-:Y:S01]  /*4a80*/  BSSY B1, `(.L_x_79) ;  /* 0x0000038000017945 */ /* 0x000fe20003800000 */
[----:B0-----:R-:W-:-:S13]  /*4a90*/  ISETP.LT.OR P6, PT, R4, 0x1, !P6 ;  /* 0x000000010400780c */ /* 0x001fda00077c1670 */
[----:B------:R-:W-:Y:S05]  /*4aa0*/  @P6 BRA `(.L_x_80) ;  /* 0x0000000000d46947 */ /* 0x000fea0003800000 */
[----:B------:R-:W-:Y:S02]  /*4ab0*/  IMAD R20, R20, 0x10, R11 ;  /* 0x0000001014147824 */ /* 0x000fe400078e020b */
[----:B------:R-:W-:Y:S02]  /*4ac0*/  IMAD R21, R21, 0x180, RZ ;  /* 0x0000018015157824 */ /* 0x000fe400078e02ff */
[----:B------:R-:W-:Y:S02]  /*4ad0*/  IMAD.MOV.U32 R24, RZ, RZ, RZ ;  /* 0x000000ffff187224 */ /* 0x000fe400078e00ff */
[----:B------:R-:W-:Y:S02]  /*4ae0*/  IMAD.MOV.U32 R4, RZ, RZ, R13 ;  /* 0x000000ffff047224 */ /* 0x000fe400078e000d */
[----:B------:R-:W-:Y:S02]  /*4af0*/  IMAD.MOV.U32 R5, RZ, RZ, R0 ;  /* 0x000000ffff057224 */ /* 0x000fe400078e0000 */
[----:B------:R-:W-:-:S07]  /*4b00*/  IMAD.MOV.U32 R7, RZ, RZ, R3 ;  /* 0x000000ffff077224 */ /* 0x000fce00078e0003 */
.L_x_83:
[----:B------:R-:W0:Y:S01]  /*4b10*/  S2R R15, SR_CgaCtaId ;  /* 0x00000000000f7919 */ /* 0x000e220000008800 */
[----:B------:R-:W-:Y:S02]  /*4b20*/  MOV R14, 0x400 ;  /* 0x00000400000e7802 */ /* 0x000fe40000000f00 */
[----:B------:R-:W-:Y:S02]  /*4b30*/  LOP3.LUT P1, RZ, R18, 0x7f, RZ, 0xc0, !PT ;  /* 0x0000007f12ff7812 */ /* 0x000fe4000782c0ff */
[----:B0-----:R-:W-:Y:S02]  /*4b40*/  LEA R22, R15, R14, 0x18 ;  /* 0x0000000e0f167211 */ /* 0x001fe400078ec0ff */
[----:B------:R-:W-:-:S09]  /*4b50*/  SHF.L.U32 R14, R5, 0x1f, RZ ;  /* 0x0000001f050e7819 */ /* 0x000fd200000006ff */
[----:B------:R-:W0:Y:S01]  /*4b60*/  @!P1 LDC R15, c[0x0][0x500] ;  /* 0x00014000ff0f9b82 */ /* 0x000e220000000800 */
[----:B------:R-:W-:-:S04]  /*4b70*/  IMAD R23, R7, 0x8, R22 ;  /* 0x0000000807177824 */ /* 0x000fc800078e0216 */
[----:B------:R-:W1:Y:S02]  /*4b80*/  SYNCS.PHASECHK.TRANS64.TRYWAIT P0, [R23+URZ+0x90], R14 ;  /* 0x0000900e170075a7 */ /* 0x000e64000800017f */
[----:B-1----:R-:W-:Y:S05]  /*4b90*/  @!P0 BRA `(.L_x_81) ;  /* 0x0000001400708947 */ /* 0x002fea0003800000 */
.L_x_114:
[----:B-1----:R-:W-:Y:S01]  /*4ba0*/  PRMT R14, R8, 0x9910, RZ ;  /* 0x00009910080e7816 */ /* 0x002fe200000000ff */
[----:B0-----:R0:W-:Y:S03]  /*4bb0*/  @!P1 SYNCS.ARRIVE.TRANS64 RZ, [R23+URZ], R15 ;  /* 0x0000000f17ff99a7 */ /* 0x0011e6000800003f */
[----:B------:R-:W-:-:S13]  /*4bc0*/  ISETP.NE.AND P0, PT, R14, 0x2, PT ;  /* 0x000000020e00780c */ /* 0x000fda0003f05270 */
[----:B0-----:R-:W-:Y:S05]  /*4bd0*/  @P0 BRA `(.L_x_82) ;  /* 0x0000000000040947 */ /* 0x001fea0003800000 */
[----:B------:R-:W-:Y:S01]  /*4be0*/  BPT.TRAP 0x1 ;  /* 0x000000040000795c */ /* 0x000fe20000300000 */
.L_x_82:
[----:B------:R-:W-:Y:S01]  /*4bf0*/  IMAD R14, R7, 0x3000, R22 ;  /* 0x00003000070e7824 */ /* 0x000fe200078e0216 */
[----:B------:R-:W-:Y:S01]  /*4c00*/  R2UR UR19, R22 ;  /* 0x00000000161372ca */ /* 0x000fe200000e0000 */
[----:B------:R-:W-:Y:S01]  /*4c10*/  VIADD R4, R4, 0xffffffff ;  /* 0xffffffff04047836 */ /* 0x000fe20000000000 */
[----:B------:R-:W-:Y:S01]  /*4c20*/  R2UR UR9, R23 ;  /* 0x00000000170972ca */ /* 0x000fe200000e0000 */
[----:B------:R-:W-:Y:S01]  /*4c30*/  UIADD3 UR6, UP0, UR24, 0xf0, URZ ;  /* 0x000000f018067890 */ /* 0x000fe2000ff1e03f */
[----:B------:R-:W-:Y:S01]  /*4c40*/  R2UR UR5, R14 ;  /* 0x000000000e0572ca */ /* 0x000fe200000e0000 */
[----:B------:R-:W-:Y:S01]  /*4c50*/  IMAD R14, R7, 0x200, R12 ;  /* 0x00000200070e7824 */ /* 0x000fe200078e020c */
[----:B------:R-:W-:Y:S01]  /*4c60*/  R2UR UR11, R21 ;  /* 0x00000000150b72ca */ /* 0x000fe200000e0000 */
[----:B------:R-:W-:Y:S01]  /*4c70*/  UIADD3 UR26, UP1, UR24, 0x1f0, URZ ;  /* 0x000001f0181a7890 */ /* 0x000fe2000ff3e03f */
[----:B------:R-:W-:Y:S01]  /*4c80*/  R2UR UR10, R24 ;  /* 0x00000000180a72ca */ /* 0x000fe200000e0000 */
[----:B------:R-:W-:Y:S01]  /*4c90*/  UIADD3.X UR7, URZ, UR25, URZ, UP0, !UPT ;  /* 0x000000193f077290 */ /* 0x000fe200087fe43f */
[----:B------:R-:W-:Y:S01]  /*4ca0*/  R2UR UR8, R14 ;  /* 0x000000000e0872ca */ /* 0x000fe200000e0000 */
[----:B------:R-:W-:Y:S01]  /*4cb0*/  VIADD R7, R7, 0x1 ;  /* 0x0000000107077836 */ /* 0x000fe20000000000 */
[----:B------:R-:W-:Y:S01]  /*4cc0*/  R2UR UR12, R6 ;  /* 0x00000000060c72ca */ /* 0x000fe200000e0000 */
[----:B------:R-:W-:Y:S01]  /*4cd0*/  UIADD3.X UR27, URZ, UR25, URZ, UP1, !UPT ;  /* 0x000000193f1b7290 */ /* 0x000fe20008ffe43f */
[----:B------:R-:W-:Y:S01]  /*4ce0*/  R2UR UR20, R20 ;  /* 0x00000000141472ca */ /* 0x000fe200000e0000 */
[----:B------:R-:W-:Y:S01]  /*4cf0*/  UMOV UR14, 0x0 ;  /* 0x00000000000e7882 */ /* 0x000fe20000000000 */
[----:B------:R-:W-:Y:S01]  /*4d00*/  ISETP.GT.AND P1, PT, R4, 0x1, PT ;  /* 0x000000010400780c */ /* 0x000fe20003f24270 */
[----:B------:R-:W-:Y:S01]  /*4d10*/  UIADD3 UR16, UR5, 0x200, URZ ;  /* 0x0000020005107890 */ /* 0x000fe2000fffe03f */
[C---:B------:R-:W-:Y:S01]  /*4d20*/  ISETP.NE.AND P0, PT, R7.reuse, 0x12, PT ;  /* 0x000000120700780c */ /* 0x040fe20003f05270 */
[----:B------:R-:W-:Y:S01]  /*4d30*/  UMOV UR15, 0x10000000 ;  /* 0x10000000000f7882 */ /* 0x000fe20000000000 */
[----:B------:R-:W-:Y:S01]  /*4d40*/  UMOV UR21, 0x30000 ;  /* 0x0003000000157882 */ /* 0x000fe20000000000 */
[----:B------:R-:W-:Y:S01]  /*4d50*/  VIADD R24, R24, 0x20 ;  /* 0x0000002018187836 */ /* 0x000fe20000000000 */
[----:B------:R-:W-:Y:S01]  /*4d60*/  SEL R14, RZ, 0x1, P0 ;  /* 0x00000001ff0e7807 */ /* 0x000fe20000000000 */
[----:B------:R-:W-:Y:S01]  /*4d70*/  UIADD3 UR5, UR19, UR8, URZ ;  /* 0x0000000813057290 */ /* 0x000fe2000fffe03f */
[----:B------:R-:W-:-:S02]  /*4d80*/  SEL R7, R7, RZ, P0 ;  /* 0x000000ff07077207 */ /* 0x000fc40000000000 */
[----:B------:R-:W-:Y:S01]  /*4d90*/  UMOV UR8, UR16 ;  /* 0x0000001000087c82 */ /* 0x000fe20008000000 */
[----:B------:R-:W-:Y:S01]  /*4da0*/  LOP3.LUT R5, R5, R14, RZ, 0x3c, !PT ;  /* 0x0000000e05057212 */ /* 0x000fe200078e3cff */
[----:B------:R0:W-:Y:S02]  /*4db0*/  UTMALDG.3D [UR8], [UR6], desc[UR14] ;  /* 0x00000e08060075b4 */ /* 0x0001e40008011000 */
[----:B0-----:R-:W-:Y:S01]  /*4dc0*/  UMOV UR11, UR20 ;  /* 0x00000014000b7c82 */ /* 0x001fe20008000000 */
[----:B------:R-:W-:Y:S02]  /*4dd0*/  UMOV UR8, UR5 ;  /* 0x0000000500087c82 */ /* 0x000fe40008000000 */
[----:B------:R0:W-:Y:S02]  /*4de0*/  UTMALDG.3D.MULTICAST [UR8], [UR26], UR21, desc[UR14] ;  /* 0x00000e081a0073b4 */ /* 0x0001e40008011815 */
[----:B0-----:R-:W-:Y:S05]  /*4df0*/  @P1 BRA `(.L_x_83) ;  /* 0xfffffffc00441947 */ /* 0x001fea000383ffff */
.L_x_80:
[----:B------:R-:W-:Y:S05]  /*4e00*/  BSYNC B1 ;  /* 0x0000000000017941 */ /* 0x000fea0003800000 */
.L_x_79:
[----:B------:R-:W-:Y:S01]  /*4e10*/  LOP3.LUT P1, RZ, R9, 0xff, RZ, 0xc0, !PT ;  /* 0x000000ff09ff7812 */ /* 0x000fe2000782c0ff */
[C---:B------:R-:W-:Y:S01]  /*4e20*/  IMAD.IADD R6, R10.reuse, 0x1, R3 ;  /* 0x000000010a067824 */ /* 0x040fe200078e0203 */
[----:B------:R-:W-:Y:S01]  /*4e30*/  ULDC.64 UR6, c[0x0][0x650] ;  /* 0x0001940000067ab9 */ /* 0x000fe20000000a00 */
[----:B------:R-:W-:Y:S01]  /*4e40*/  ISETP.GE.U32.AND P2, PT, R10, 0x12, PT ;  /* 0x000000120a00780c */ /* 0x000fe20003f46070 */
[----:B------:R-:W-:Y:S01]  /*4e50*/  BSSY B1, `(.L_x_84) ;  /* 0x000006c000017945 */ /* 0x000fe20003800000 */
[----:B------:R-:W-:Y:S01]  /*4e60*/  IMAD.MOV.U32 R21, RZ, RZ, -0x1 ;  /* 0xffffffffff157424 */ /* 0x000fe200078e00ff */
[----:B------:R-:W-:Y:S01]  /*4e70*/  ISETP.GT.U32.AND P0, PT, R6, 0x11, PT ;  /* 0x000000110600780c */ /* 0x000fe20003f04070 */
[----:B------:R-:W-:Y:S01]  /*4e80*/  IMAD.MOV.U32 R20, RZ, RZ, -0x1 ;  /* 0xffffffffff147424 */ /* 0x000fe200078e00ff */
[----:B------:R-:W-:Y:S02]  /*4e90*/  PRMT R9, RZ, 0x7610, R9 ;  /* 0x00007610ff097816 */ /* 0x000fe40000000009 */
[----:B------:R-:W-:-:S03]  /*4ea0*/  ISETP.LT.U32.AND P0, PT, R10, 0x12, P0 ;  /* 0x000000120a00780c */ /* 0x000fc60000701070 */
[----:B------:R-:W0:Y:S01]  /*4eb0*/  @P1 S2R R5, SR_CgaCtaId ;  /* 0x0000000000051919 */ /* 0x000e220000008800 */
[----:B------:R-:W-:-:S04]  /*4ec0*/  @P1 MOV R4, 0x400 ;  /* 0x0000040000041802 */ /* 0x000fc80000000f00 */
[----:B0-----:R-:W-:Y:S01]  /*4ed0*/  @P1 LEA R3, R5, R4, 0x18 ;  /* 0x0000000405031211 */ /* 0x001fe200078ec0ff */
[----:B------:R-:W-:-:S03]  /*4ee0*/  IMAD.WIDE.U32 R4, R6, 0x38e38e39, RZ ;  /* 0x38e38e3906047825 */ /* 0x000fc600078e00ff */
[----:B------:R0:W-:Y:S01]  /*4ef0*/  @P1 SYNCS.ARRIVE.TRANS64.A1T0 RZ, [R3+URZ+0x138], RZ ;  /* 0x000138ff03ff19a7 */ /* 0x0001e2000810003f */
[----:B------:R-:W-:Y:S02]  /*4f00*/  IADD3 R16, P1, R16, UR22, RZ ;  /* 0x0000001610107c10 */ /* 0x000fe4000ff3e0ff */
[----:B------:R-:W-:Y:S02]  /*4f10*/  SHF.R.U32.HI R5, RZ, 0x2, R5 ;  /* 0x00000002ff057819 */ /* 0x000fe40000011605 */
[----:B------:R-:W-:Y:S02]  /*4f20*/  IADD3.X R17, R17, UR13, RZ, P1, !PT ;  /* 0x0000000d11117c10 */ /* 0x000fe40008ffe4ff */
[----:B------:R-:W-:Y:S02]  /*4f30*/  PRMT R4, RZ, 0x7610, R4 ;  /* 0x00007610ff047816 */ /* 0x000fe40000000004 */
[----:B0-----:R-:W-:Y:S02]  /*4f40*/  SEL R3, RZ, 0x1, !P0 ;  /* 0x00000001ff037807 */ /* 0x001fe40004000000 */
[----:B------:R-:W-:-:S02]  /*4f50*/  ISETP.GE.U32.AND P0, PT, R16, UR6, PT ;  /* 0x0000000610007c0c */ /* 0x000fc4000bf06070 */
[----:B------:R-:W-:Y:S01]  /*4f60*/  LOP3.LUT R0, R0, R3, RZ, 0x3c, !PT ;  /* 0x0000000300007212 */ /* 0x000fe200078e3cff */
[----:B------:R-:W-:Y:S01]  /*4f70*/  IMAD R3, R5, -0x12, R6 ;  /* 0xffffffee05037824 */ /* 0x000fe200078e0206 */
[----:B------:R-:W-:Y:S01]  /*4f80*/  ISETP.GE.U32.AND.EX P0, PT, R17, UR7, PT, P0 ;  /* 0x0000000711007c0c */ /* 0x000fe2000bf06100 */
[----:B------:R-:W-:Y:S01]  /*4f90*/  IMAD.MOV.U32 R6, RZ, RZ, -0x1 ;  /* 0xffffffffff067424 */ /* 0x000fe200078e00ff */
[----:B------:R-:W-:-:S11]  /*4fa0*/  @P2 LOP3.LUT R0, R0, 0x1, R5, 0x78, !PT ;  /* 0x0000000100002812 */ /* 0x000fd600078e7805 */
[----:B------:R-:W-:Y:S05]  /*4fb0*/  @P0 BRA `(.L_x_85) ;  /* 0x0000000400540947 */ /* 0x000fea0003800000 */
[----:B------:R-:W0:Y:S01]  /*4fc0*/  S2R R15, SR_CTAID.X ;  /* 0x00000000000f7919 */ /* 0x000e220000002500 */
[----:B------:R-:W-:Y:S01]  /*4fd0*/  ULDC.64 UR6, c[0x0][0x628] ;  /* 0x00018a0000067ab9 */ /* 0x000fe20000000a00 */
[----:B------:R-:W-:Y:S01]  /*4fe0*/  ULDC UR8, c[0x0][0x630] ;  /* 0x00018c0000087ab9 */ /* 0x000fe20000000800 */
[----:B------:R-:W-:Y:S01]  /*4ff0*/  ISETP.NE.U32.AND P0, PT, RZ, UR6, PT ;  /* 0x00000006ff007c0c */ /* 0x000fe2000bf05070 */
[----:B------:R-:W1:Y:S01]  /*5000*/  S2R R20, SR_CTAID.Y ;  /* 0x0000000000147919 */ /* 0x000e620000002600 */
[----:B------:R-:W-:Y:S01]  /*5010*/  ULDC UR9, c[0x0][0x150] ;  /* 0x0000540000097ab9 */ /* 0x000fe20000000800 */
[----:B------:R-:W-:Y:S01]  /*5020*/  IMAD.MOV.U32 R4, RZ, RZ, R16 ;  /* 0x000000ffff047224 */ /* 0x000fe200078e0010 */
[----:B------:R-:W-:Y:S01]  /*5030*/  ISETP.NE.AND.EX P0, PT, RZ, UR7, PT, P0 ;  /* 0x00000007ff007c0c */ /* 0x000fe2000bf05300 */
[----:B------:R-:W-:Y:S01]  /*5040*/  IMAD.MOV.U32 R5, RZ, RZ, R17 ;  /* 0x000000ffff057224 */ /* 0x000fe200078e0011 */
[----:B0-----:R-:W-:-:S11]  /*5050*/  I2FP.F32.U32 R22, R15 ;  /* 0x0000000f00167245 */ /* 0x001fd60000201000 */
[----:B------:R-:W-:Y:S05]  /*5060*/  @!P0 BRA `(.L_x_86) ;  /* 0x0000000000288947 */ /* 0x000fea0003800000 */
[----:B------:R-:W-:Y:S02]  /*5070*/  ULDC UR5, c[0x0][0x634] ;  /* 0x00018d0000057ab9 */ /* 0x000fe40000000800 */
[----:B------:R-:W-:-:S05]  /*5080*/  IADD3 R5, P0, R16, UR5, RZ ;  /* 0x0000000510057c10 */ /* 0x000fca000ff1e0ff */
[----:B------:R-:W-:-:S04]  /*5090*/  IMAD.X R21, RZ, RZ, R17, P0 ;  /* 0x000000ffff157224 */ /* 0x000fc800000e0611 */
[----:B------:R-:W-:-:S04]  /*50a0*/  IMAD.WIDE.U32 R6, R21, UR6, RZ ;  /* 0x0000000615067c25 */ /* 0x000fc8000f8e00ff */
[----:B------:R-:W-:-:S04]  /*50b0*/  IMAD.WIDE.U32 R6, P0, R5, UR7, R6 ;  /* 0x0000000705067c25 */ /* 0x000fc8000f800006 */
[----:B------:R-:W-:-:S04]  /*50c0*/  IMAD.WIDE.U32 R4, R5, UR6, RZ ;  /* 0x0000000605047c25 */ /* 0x000fc8000f8e00ff */
[----:B------:R-:W-:Y:S01]  /*50d0*/  IMAD.MOV.U32 R4, RZ, RZ, R7 ;  /* 0x000000ffff047224 */ /* 0x000fe200078e0007 */
[----:B------:R-:W-:Y:S01]  /*50e0*/  IADD3 RZ, P1, R5, R6, RZ ;  /* 0x0000000605ff7210 */ /* 0x000fe20007f3e0ff */
[----:B------:R-:W-:-:S04]  /*50f0*/  IMAD.X R5, RZ, RZ, RZ, P0 ;  /* 0x000000ffff057224 */ /* 0x000fc800000e06ff */
[----:B------:R-:W-:-:S08]  /*5100*/  IMAD.WIDE.U32.X R4, R21, UR7, R4, P1 ;  /* 0x0000000715047c25 */ /* 0x000fd000088e0404 */
.L_x_86:
[--C-:B------:R-:W-:Y:S01]  /*5110*/  SHF.R.U64 R14, R4, UR8, R5.reuse ;  /* 0x00000008040e7c19 */ /* 0x100fe20008001205 */
[----:B------:R-:W-:Y:S01]  /*5120*/  FMUL R22, R22, UR9 ;  /* 0x0000000916167c20 */ /* 0x000fe20008400000 */
[----:B------:R-:W-:Y:S01]  /*5130*/  SHF.R.U32.HI R4, RZ, UR8, R5 ;  /* 0x00000008ff047c19 */ /* 0x000fe20008011605 */
[----:B------:R-:W0:Y:S01]  /*5140*/  LDC R6, c[0x0][0x144] ;  /* 0x00005100ff067b82 */ /* 0x000e220000000800 */
[----:B------:R-:W-:Y:S01]  /*5150*/  IADD3 R5, P0, RZ, -R14, RZ ;  /* 0x8000000eff057210 */ /* 0x000fe20007f1e0ff */
[----:B------:R-:W-:Y:S01]  /*5160*/  ULDC UR5, c[0x0][0x154] ;  /* 0x0000550000057ab9 */ /* 0x000fe20000000800 */
[----:B-1----:R-:W-:Y:S01]  /*5170*/  I2FP.F32.U32 R7, R20 ;  /* 0x0000001400077245 */ /* 0x002fe20000201000 */
[----:B------:R-:W1:Y:S01]  /*5180*/  F2I.U32.TRUNC.NTZ R22, R22 ;  /* 0x0000001600167305 */ /* 0x000e62000020f000 */
[----:B------:R-:W-:Y:S01]  /*5190*/  ULDC.64 UR6, c[0x0][0x620] ;  /* 0x0001880000067ab9 */ /* 0x000fe20000000a00 */
[----:B------:R-:W-:Y:S01]  /*51a0*/  IMAD.X R4, RZ, RZ, ~R4, P0 ;  /* 0x000000ffff047224 */ /* 0x000fe200000e0e04 */
[----:B------:R-:W-:Y:S01]  /*51b0*/  ISETP.NE.AND P2, PT, R2, 0x1, PT ;  /* 0x000000010200780c */ /* 0x000fe20003f45270 */
[----:B------:R-:W-:Y:S01]  /*51c0*/  FMUL R23, R7, UR5 ;  /* 0x0000000507177c20 */ /* 0x000fe20008400000 */
[----:B------:R-:W2:Y:S01]  /*51d0*/  LDC R25, c[0x0][0x148] ;  /* 0x00005200ff197b82 */ /* 0x000ea20000000800 */
[----:B------:R-:W-:Y:S01]  /*51e0*/  IMAD R4, R4, UR6, RZ ;  /* 0x0000000604047c24 */ /* 0x000fe2000f8e02ff */
[----:B------:R-:W-:-:S03]  /*51f0*/  ULDC UR5, c[0x0][0x618] ;  /* 0x0001860000057ab9 */ /* 0x000fc60000000800 */
[----:B------:R-:W3:Y:S01]  /*5200*/  F2I.U32.TRUNC.NTZ R23, R23 ;  /* 0x0000001700177305 */ /* 0x000ee2000020f000 */
[C---:B------:R-:W-:Y:S02]  /*5210*/  IMAD R7, R5.reuse, UR7, R4 ;  /* 0x0000000705077c24 */ /* 0x040fe4000f8e0204 */
[----:B------:R-:W-:Y:S01]  /*5220*/  IMAD.WIDE.U32 R4, R5, UR6, R16 ;  /* 0x0000000605047c25 */ /* 0x000fe2000f8e0010 */
[----:B------:R-:W-:Y:S02]  /*5230*/  ULDC.64 UR6, c[0x0][0x640] ;  /* 0x0001900000067ab9 */ /* 0x000fe40000000a00 */
[----:B------:R-:W-:Y:S01]  /*5240*/  ISETP.NE.U32.AND P0, PT, RZ, UR6, PT ;  /* 0x00000006ff007c0c */ /* 0x000fe2000bf05070 */
[----:B------:R-:W-:Y:S02]  /*5250*/  IMAD.IADD R5, R5, 0x1, R7 ;  /* 0x0000000105057824 */ /* 0x000fe400078e0207 */
[----:B-1----:R-:W-:Y:S01]  /*5260*/  IMAD.MOV R22, RZ, RZ, -R22 ;  /* 0x000000ffff167224 */ /* 0x002fe200078e0a16 */
[----:B------:R-:W-:-:S02]  /*5270*/  ISETP.NE.AND.EX P0, PT, RZ, UR7, PT, P0 ;  /* 0x00000007ff007c0c */ /* 0x000fc4000bf05300 */
[----:B------:R-:W-:Y:S01]  /*5280*/  SHF.R.U64 R21, R4, UR5, R5 ;  /* 0x0000000504157c19 */ /* 0x000fe20008001205 */
[----:B0-----:R-:W-:Y:S01]  /*5290*/  IMAD R15, R6, R22, R15 ;  /* 0x00000016060f7224 */ /* 0x001fe200078e020f */
[----:B------:R-:W-:Y:S01]  /*52a0*/  SHF.R.U32.HI R4, RZ, UR5, R5 ;  /* 0x00000005ff047c19 */ /* 0x000fe20008011605 */
[----:B------:R-:W-:Y:S01]  /*52b0*/  ULDC UR5, c[0x0][0x608] ;  /* 0x0001820000057ab9 */ /* 0x000fe20000000800 */
[----:B---3--:R-:W-:Y:S02]  /*52c0*/  IMAD.MOV R6, RZ, RZ, -R23 ;  /* 0x000000ffff067224 */ /* 0x008fe400078e0a17 */
[--C-:B------:R-:W-:Y:S02]  /*52d0*/  SHF.R.U64 R22, R21, UR5, R4.reuse ;  /* 0x0000000515167c19 */ /* 0x100fe40008001204 */
[----:B------:R-:W-:Y:S01]  /*52e0*/  SHF.R.U32.HI R5, RZ, UR5, R4 ;  /* 0x00000005ff057c19 */ /* 0x000fe20008011604 */
[----:B------:R-:W-:Y:S01]  /*52f0*/  ULDC UR5, c[0x0][0x658] ;  /* 0x0001960000057ab9 */ /* 0x000fe20000000800 */
[----:B--2---:R-:W-:-:S02]  /*5300*/  @P2 IMAD R15, R25, R6, R20 ;  /* 0x00000006190f2224 */ /* 0x004fc400078e0214 */
[--C-:B------:R-:W-:Y:S02]  /*5310*/  SHF.R.U64 R20, R22, UR5, R5.reuse ;  /* 0x0000000516147c19 */ /* 0x100fe40008001205 */
[----:B------:R-:W-:-:S03]  /*5320*/  SHF.R.U32.HI R23, RZ, UR5, R5 ;  /* 0x00000005ff177c19 */ /* 0x000fc60008011605 */
[----:B------:R-:W-:Y:S02]  /*5330*/  IMAD.MOV.U32 R6, RZ, RZ, R20 ;  /* 0x000000ffff067224 */ /* 0x000fe400078e0014 */
[----:B------:R-:W-:Y:S01]  /*5340*/  IMAD.MOV.U32 R5, RZ, RZ, R23 ;  /* 0x000000ffff057224 */ /* 0x000fe200078e0017 */
[----:B------:R-:W-:Y:S06]  /*5350*/  @!P0 BRA `(.L_x_87) ;  /* 0x00000000002c8947 */ /* 0x000fec0003800000 */
        /* <DEDUP_REMOVED lines=9> */
[----:B------:R-:W-:-:S04]  /*53f0*/  IMAD.WIDE.U32.X R4, R23, UR7, R4, P1 ;  /* 0x0000000717047c25 */ /* 0x000fc800088e0404 */
[----:B------:R-:W-:-:S07]  /*5400*/  IMAD.MOV.U32 R6, RZ, RZ, R4 ;  /* 0x000000ffff067224 */ /* 0x000fce00078e0004 */
.L_x_87:
[----:B------:R-:W-:Y:S01]  /*5410*/  ULDC UR5, c[0x0][0x648] ;  /* 0x0001920000057ab9 */ /* 0x000fe20000000800 */
[----:B------:R-:W-:Y:S01]  /*5420*/  LOP3.LUT R4, R22, UR17, RZ, 0xc0, !PT ;  /* 0x0000001116047c12 */ /* 0x000fe2000f8ec0ff */
[----:B------:R-:W-:Y:S01]  /*5430*/  ULDC UR6, c[0x0][0x610] ;  /* 0x0001840000067ab9 */ /* 0x000fe20000000800 */
[----:B------:R-:W-:Y:S01]  /*5440*/  SHF.R.U64 R5, R6, UR5, R5 ;  /* 0x0000000506057c19 */ /* 0x000fe20008001205 */
[----:B------:R-:W-:Y:S01]  /*5450*/  ULDC UR5, c[0x0][0x638] ;  /* 0x00018e0000057ab9 */ /* 0x000fe20000000800 */
[----:B------:R-:W-:-:S03]  /*5460*/  LOP3.LUT R21, R21, UR4, RZ, 0xc0, !PT ;  /* 0x0000000415157c12 */ /* 0x000fc6000f8ec0ff */
[----:B------:R-:W-:Y:S02]  /*5470*/  IMAD.MOV R7, RZ, RZ, -R5 ;  /* 0x000000ffff077224 */ /* 0x000fe400078e0a05 */
[----:B------:R-:W-:Y:S02]  /*5480*/  IMAD R4, R5, UR18, R4 ;  /* 0x0000001205047c24 */ /* 0x000fe4000f8e0204 */
[----:B------:R-:W-:Y:S01]  /*5490*/  IMAD R20, R7, UR5, R20 ;  /* 0x0000000507147c24 */ /* 0x000fe2000f8e0214 */
[----:B------:R-:W-:Y:S01]  /*54a0*/  ULDC UR5, c[0x0][0x600] ;  /* 0x0001800000057ab9 */ /* 0x000fe20000000800 */
[----:B------:R-:W-:Y:S02]  /*54b0*/  IMAD R15, R4, UR6, R15 ;  /* 0x00000006040f7c24 */ /* 0x000fe4000f8e020f */
[----:B------:R-:W-:Y:S02]  /*54c0*/  IMAD R6, R20, UR5, R21 ;  /* 0x0000000514067c24 */ /* 0x000fe4000f8e0215 */
[----:B------:R-:W-:-:S03]  /*54d0*/  IMAD.MOV.U32 R4, RZ, RZ, 0x1 ;  /* 0x00000001ff047424 */ /* 0x000fc600078e00ff */
[----:B------:R-:W-:Y:S02]  /*54e0*/  SEL R20, R6, R15, !P2 ;  /* 0x0000000f06147207 */ /* 0x000fe40005000000 */
[----:B------:R-:W-:Y:S01]  /*54f0*/  SEL R21, R15, R6, !P2 ;  /* 0x000000060f157207 */ /* 0x000fe20005000000 */
[----:B------:R-:W-:-:S07]  /*5500*/  IMAD.MOV.U32 R6, RZ, RZ, R14 ;  /* 0x000000ffff067224 */ /* 0x000fce00078e000e */
.L_x_85:
[----:B------:R-:W-:Y:S05]  /*5510*/  BSYNC B1 ;  /* 0x0000000000017941 */ /* 0x000fea0003800000 */
.L_x_84:
[----:B------:R-:W-:-:S13]  /*5520*/  LOP3.LUT P0, RZ, R4, 0xff, RZ, 0xc0, !PT ;  /* 0x000000ff04ff7812 */ /* 0x000fda000780c0ff */
[----:B------:R-:W-:Y:S05]  /*5530*/  @P0 BRA `(.L_x_88) ;  /* 0xfffffff400400947 */ /* 0x000fea000383ffff */
[----:B------:R-:W-:Y:S05]  /*5540*/  BSYNC B0 ;  /* 0x0000000000007941 */ /* 0x000fea0003800000 */
.L_x_77:
[----:B------:R-:W-:-:S03]  /*5550*/  UMOV UR5, 0xffffffff ;  /* 0xffffffff00057882 */ /* 0x000fc60000000000 */
[----:B------:R-:W-:Y:S05]  /*5560*/  BRA.DIV UR5, `(.L_x_89) ;  /* 0x0000000e05107947 */ /* 0x000fea000b800000 */
[----:B------:R-:W-:-:S13]  /*5570*/  ELECT P6, URZ, PT ;  /* 0x00000000003f782f */ /* 0x000fda00038c0000 */
.L_x_117:
[----:B------:R-:W-:Y:S04]  /*5580*/  BSSY B0, `(.L_x_90) ;  /* 0x00000a9000007945 */ /* 0x000fe80003800000 */
[----:B------:R-:W-:Y:S05]  /*5590*/  @!P6 BRA `(.L_x_91) ;  /* 0x00000008009ce947 */ /* 0x000fea0003800000 */
[----:B------:R-:W-:-:S04]  /*55a0*/  LOP3.LUT R19, R19, 0x2, RZ, 0xfc, !PT ;  /* 0x0000000213137812 */ /* 0x000fc800078efcff */
[----:B------:R-:W-:-:S13]  /*55b0*/  ISETP.NE.AND P0, PT, R19, 0x3, PT ;  /* 0x000000031300780c */ /* 0x000fda0003f05270 */
[----:B------:R-:W-:Y:S05]  /*55c0*/  @!P0 BRA `(.L_x_92) ;  /* 0x0000000000048947 */ /* 0x000fea0003800000 */
[----:B------:R-:W-:Y:S01]  /*55d0*/  BPT.TRAP 0x1 ;  /* 0x000000040000795c */ /* 0x000fe20000300000 */
.L_x_92:
[----:B------:R-:W0:Y:S01]  /*55e0*/  S2R R5, SR_CgaCtaId ;  /* 0x0000000000057919 */ /* 0x000e220000008800 */
[----:B------:R-:W-:Y:S02]  /*55f0*/  MOV R2, 0x400 ;  /* 0x0000040000027802 */ /* 0x000fe40000000f00 */
[----:B------:R-:W-:Y:S02]  /*5600*/  SHF.L.U32 R4, R0, 0x1f, RZ ;  /* 0x0000001f00047819 */ /* 0x000fe400000006ff */
[----:B0-----:R-:W-:-:S05]  /*5610*/  LEA R2, R5, R2, 0x18 ;  /* 0x0000000205027211 */ /* 0x001fca00078ec0ff */
[----:B------:R-:W-:-:S04]  /*5620*/  VIADD R2, R2, 0x90 ;  /* 0x0000009002027836 */ /* 0x000fc80000000000 */
[C---:B------:R-:W-:Y:S02]  /*5630*/  IMAD R7, R3.reuse, 0x8, R2 ;  /* 0x0000000803077824 */ /* 0x040fe400078e0202 */
[----:B------:R-:W-:Y:S02]  /*5640*/  VIADD R3, R3, 0x1 ;  /* 0x0000000103037836 */ /* 0x000fe40000000000 */
[----:B------:R-:W0:Y:S03]  /*5650*/  SYNCS.PHASECHK.TRANS64.TRYWAIT P0, [R7+URZ], R4 ;  /* 0x00000004070075a7 */ /* 0x000e26000800017f */
[----:B------:R-:W-:-:S04]  /*5660*/  ISETP.NE.AND P1, PT, R3, 0x12, PT ;  /* 0x000000120300780c */ /* 0x000fc80003f25270 */
[----:B------:R-:W-:Y:S02]  /*5670*/  SEL R5, RZ, 0x1, P1 ;  /* 0x00000001ff057807 */ /* 0x000fe40000800000 */
[----:B------:R-:W-:Y:S02]  /*5680*/  SEL R3, R3, RZ, P1 ;  /* 0x000000ff03037207 */ /* 0x000fe40000800000 */
[----:B------:R-:W-:-:S03]  /*5690*/  LOP3.LUT R6, R0, R5, RZ, 0x3c, !PT ;  /* 0x0000000500067212 */ /* 0x000fc600078e3cff */
[----:B------:R-:W-:Y:S01]  /*56a0*/  IMAD R8, R3, 0x8, R2 ;  /* 0x0000000803087824 */ /* 0x000fe200078e0202 */
[----:B------:R-:W-:Y:S01]  /*56b0*/  SHF.L.U32 R5, R6, 0x1f, RZ ;  /* 0x0000001f06057819 */ /* 0x000fe200000006ff */
[----:B0-----:R-:W-:Y:S06]  /*56c0*/  @!P0 BRA `(.L_x_93) ;  /* 0x0000000800d88947 */ /* 0x001fec0003800000 */
.L_x_118:
[----:B------:R-:W1:Y:S01]  /*56d0*/  SYNCS.PHASECHK.TRANS64.TRYWAIT P0, [R8+URZ], R5 ;  /* 0x00000005080075a7 */ /* 0x000e62000800017f */
[----:B------:R-:W-:-:S05]  /*56e0*/  VIADD R0, R3, 0x1 ;  /* 0x0000000103007836 */ /* 0x000fca0000000000 */
[----:B------:R-:W-:-:S04]  /*56f0*/  ISETP.NE.AND P1, PT, R0, 0x12, PT ;  /* 0x000000120000780c */ /* 0x000fc80003f25270 */
[----:B------:R-:W-:Y:S02]  /*5700*/  SEL R3, RZ, 0x1, P1 ;  /* 0x00000001ff037807 */ /* 0x000fe40000800000 */
[----:B0-----:R-:W-:Y:S02]  /*5710*/  SEL R7, R0, RZ, P1 ;  /* 0x000000ff00077207 */ /* 0x001fe40000800000 */
[----:B------:R-:W-:-:S03]  /*5720*/  LOP3.LUT R6, R6, R3, RZ, 0x3c, !PT ;  /* 0x0000000306067212 */ /* 0x000fc600078e3cff */
[----:B------:R-:W-:Y:S01]  /*5730*/  IMAD R9, R7, 0x8, R2 ;  /* 0x0000000807097824 */ /* 0x000fe200078e0202 */
[----:B------:R-:W-:Y:S01]  /*5740*/  SHF.L.U32 R4, R6, 0x1f, RZ ;  /* 0x0000001f06047819 */ /* 0x000fe200000006ff */
[----:B-1----:R-:W-:Y:S06]  /*5750*/  @!P0 BRA `(.L_x_94) ;  /* 0x0000000800c88947 */ /* 0x002fec0003800000 */
.L_x_119:
[----:B------:R-:W1:Y:S01]  /*5760*/  SYNCS.PHASECHK.TRANS64.TRYWAIT P0, [R9+URZ], R4 ;  /* 0x00000004090075a7 */ /* 0x000e62000800017f */
[----:B------:R-:W-:-:S05]  /*5770*/  VIADD R0, R7, 0x1 ;  /* 0x0000000107007836 */ /* 0x000fca0000000000 */
[----:B------:R-:W-:-:S04]  /*5780*/  ISETP.NE.AND P1, PT, R0, 0x12, PT ;  /* 0x000000120000780c */ /* 0x000fc80003f25270 */
[----:B------:R-:W-:Y:S02]  /*5790*/  SEL R3, RZ, 0x1, P1 ;  /* 0x00000001ff037807 */ /* 0x000fe40000800000 */
[----:B------:R-:W-:Y:S02]  /*57a0*/  SEL R7, R0, RZ, P1 ;  /* 0x000000ff00077207 */ /* 0x000fe40000800000 */
[----:B------:R-:W-:-:S03]  /*57b0*/  LOP3.LUT R6, R6, R3, RZ, 0x3c, !PT ;  /* 0x0000000306067212 */ /* 0x000fc600078e3cff */
[----:B0-----:R-:W-:Y:S01]  /*57c0*/  IMAD R8, R7, 0x8, R2 ;  /* 0x0000000807087824 */ /* 0x001fe200078e0202 */
[----:B------:R-:W-:Y:S01]  /*57d0*/  SHF.L.U32 R5, R6, 0x1f, RZ ;  /* 0x0000001f06057819 */ /* 0x000fe200000006ff */
[----:B-1----:R-:W-:Y:S06]  /*57e0*/  @!P0 BRA `(.L_x_95) ;  /* 0x0000000800b88947 */ /* 0x002fec0003800000 */
.L_x_120:
        /* <DEDUP_REMOVED lines=9> */
.L_x_121:
        /* <DEDUP_REMOVED lines=9> */
.L_x_122:
        /* <DEDUP_REMOVED lines=9> */
.L_x_123:
        /* <DEDUP_REMOVED lines=9> */
.L_x_124:
        /* <DEDUP_REMOVED lines=9> */
.L_x_125:
        /* <DEDUP_REMOVED lines=9> */
.L_x_126:
        /* <DEDUP_REMOVED lines=9> */
.L_x_127:
        /* <DEDUP_REMOVED lines=9> */
.L_x_128:
        /* <DEDUP_REMOVED lines=9> */
.L_x_129:
        /* <DEDUP_REMOVED lines=9> */
.L_x_130:
        /* <DEDUP_REMOVED lines=9> */
.L_x_131:
        /* <DEDUP_REMOVED lines=9> */
.L_x_132:
[----:B------:R-:W1:Y:S01]  /*5eb0*/  SYNCS.PHASECHK.TRANS64.TRYWAIT P0, [R8+URZ], R5 ;  /* 0x00000005080075a7 */ /* 0x000e62000800017f */
[----:B------:R-:W-:-:S05]  /*5ec0*/  VIADD R0, R7, 0x1 ;  /* 0x0000000107007836 */ /* 0x000fca0000000000 */
[----:B------:R-:W-:-:S04]  /*5ed0*/  ISETP.NE.AND P1, PT, R0, 0x12, PT ;  /* 0x000000120000780c */ /* 0x000fc80003f25270 */
[----:B------:R-:W-:Y:S02]  /*5ee0*/  SEL R3, RZ, 0x1, P1 ;  /* 0x00000001ff037807 */ /* 0x000fe40000800000 */
[----:B------:R-:W-:Y:S02]  /*5ef0*/  SEL R7, R0, RZ, P1 ;  /* 0x000000ff00077207 */ /* 0x000fe40000800000 */
[----:B0-----:R-:W-:-:S03]  /*5f00*/  LOP3.LUT R9, R6, R3, RZ, 0x3c, !PT ;  /* 0x0000000306097212 */ /* 0x001fc600078e3cff */
[----:B------:R-:W-:Y:S01]  /*5f10*/  IMAD R11, R7, 0x8, R2 ;  /* 0x00000008070b7824 */ /* 0x000fe200078e0202 */
[----:B------:R-:W-:Y:S01]  /*5f20*/  SHF.L.U32 R6, R9, 0x1f, RZ ;  /* 0x0000001f09067819 */ /* 0x000fe200000006ff */
[----:B-1----:R-:W-:Y:S06]  /*5f30*/  @!P0 BRA `(.L_x_108) ;  /* 0x0000000400e88947 */ /* 0x002fec0003800000 */
.L_x_133:
[----:B------:R-:W1:Y:S01]  /*5f40*/  SYNCS.PHASECHK.TRANS64.TRYWAIT P0, [R11+URZ], R6 ;  /* 0x000000060b0075a7 */ /* 0x000e62000800017f */
[----:B------:R-:W-:-:S05]  /*5f50*/  VIADD R0, R7, 0x1 ;  /* 0x0000000107007836 */ /* 0x000fca0000000000 */
[----:B------:R-:W-:-:S04]  /*5f60*/  ISETP.NE.AND P1, PT, R0, 0x12, PT ;  /* 0x000000120000780c */ /* 0x000fc80003f25270 */
[----:B------:R-:W-:Y:S02]  /*5f70*/  SEL R4, RZ, 0x1, P1 ;  /* 0x00000001ff047807 */ /* 0x000fe40000800000 */
[----:B------:R-:W-:Y:S02]  /*5f80*/  SEL R3, R0, RZ, P1 ;  /* 0x000000ff00037207 */ /* 0x000fe40000800000 */
[----:B------:R-:W-:Y:S01]  /*5f90*/  LOP3.LUT R0, R9, R4, RZ, 0x3c, !PT ;  /* 0x0000000409007212 */ /* 0x000fe200078e3cff */
[----:B-1----:R-:W-:Y:S06]  /*5fa0*/  @!P0 BRA `(.L_x_109) ;  /* 0x0000000400e08947 */ /* 0x002fec0003800000 */
.L_x_134:
[----:B------:R-:W-:Y:S01]  /*5fb0*/  IMAD R3, R3, 0x8, R2 ;  /* 0x0000000803037824 */ /* 0x000fe200078e0202 */
[----:B------:R-:W-:-:S07]  /*5fc0*/  SHF.L.U32 R0, R0, 0x1f, RZ ;  /* 0x0000001f00007819 */ /* 0x000fce00000006ff */
.L_x_110:
[----:B--2---:R2:W3:Y:S02]  /*5fd0*/  SYNCS.PHASECHK.TRANS64.TRYWAIT P0, [R3+URZ], R0 ;  /* 0x00000000030075a7 */ /* 0x0044e4000800017f */
[----:B---3--:R-:W-:Y:S05]  /*5fe0*/  @!P0 NANOSLEEP.SYNCS 0x989680 ;  /* 0x009896800000895d */ /* 0x008fea0003900000 */
[----:B------:R-:W3:Y:S02]  /*5ff0*/  @!P0 SYNCS.PHASECHK.TRANS64 P0, [R3+URZ], R0 ;  /* 0x00000000030085a7 */ /* 0x000ee4000800007f */
[----:B---3--:R-:W-:Y:S05]  /*6000*/  @!P0 BRA `(.L_x_110) ;  /* 0xfffffffc00f08947 */ /* 0x008fea000383ffff */
.L_x_91:
[----:B------:R-:W-:Y:S05]  /*6010*/  BSYNC B0 ;  /* 0x0000000000007941 */ /* 0x000fea0003800000 */
.L_x_90:
[----:B------:R-:W-:Y:S05]  /*6020*/  EXIT ;  /* 0x000000000000794d */ /* 0x000fea0003800000 */
.L_x_22:
[----:B---3--:R3:W4:Y:S02]  /*6030*/  SYNCS.PHASECHK.TRANS64.TRYWAIT P1, [R3+URZ], R0 ;  /* 0x00000000030075a7 */ /* 0x008724000802017f */
[----:B----4-:R-:W-:Y:S05]  /*6040*/  @!P1 NANOSLEEP.SYNCS 0x989680 ;  /* 0x009896800000995d */ /* 0x010fea0003900000 */
[----:B------:R-:W4:Y:S02]  /*6050*/  @!P1 SYNCS.PHASECHK.TRANS64 P1, [R3+URZ], R0 ;  /* 0x00000000030095a7 */ /* 0x000f24000802007f */
[----:B----4-:R-:W-:Y:S05]  /*6060*/  @!P1 BRA `(.L_x_22) ;  /* 0xfffffffc00f09947 */ /* 0x010fea000383ffff */
[----:B------:R-:W-:Y:S05]  /*6070*/  BRA `(.L_x_21) ;  /* 0xffffffb4009c7947 */ /* 0x000fea000383ffff */
.L_x_27:
[----:B-1----:R-:W-:-:S04]  /*6080*/  IMAD.U32 R5, RZ, RZ, UR4 ;  /* 0x00000004ff057e24 */ /* 0x002fc8000f8e00ff */
[----:B------:R1:W2:Y:S03]  /*6090*/  SYNCS.PHASECHK.TRANS64.TRYWAIT P1, [R5+URZ], R4 ;  /* 0x00000004050075a7 */ /* 0x0002a6000802017f */
[----:B--2---:R-:W-:Y:S05]  /*60a0*/  @!P1 NANOSLEEP.SYNCS 0x989680 ;  /* 0x009896800000995d */ /* 0x004fea0003900000 */
[----:B------:R-:W2:Y:S02]  /*60b0*/  @!P1 SYNCS.PHASECHK.TRANS64 P1, [R5+URZ], R4 ;  /* 0x00000004050095a7 */ /* 0x000ea4000802007f */
[----:B--2---:R-:W-:Y:S05]  /*60c0*/  @!P1 BRA `(.L_x_27) ;  /* 0xfffffffc00ec9947 */ /* 0x004fea000383ffff */
[----:B------:R-:W-:Y:S05]  /*60d0*/  BRA `(.L_x_26) ;  /* 0xffffffb800507947 */ /* 0x000fea000383ffff */
.L_x_78:
[----:B------:R-:W-:Y:S01]  /*60e0*/  BSSY B1, `(.L_x_111) ;  /* 0x0000006000017945 */ /* 0x000fe20003800000 */
[----:B------:R-:W-:-:S07]  /*60f0*/  IMAD.MOV.U32 R15, RZ, RZ, -0x1 ;  /* 0xffffffffff0f7424 */ /* 0x000fce00078e00ff */
[----:B------:R-:W-:Y:S05]  /*6100*/  WARPSYNC.COLLECTIVE R15, `(.L_x_112) ;  /* 0x000000000f0c7348 */ /* 0x000fea0003c00000 */
[----:B------:R-:W-:Y:S02]  /*6110*/  ELECT P6, UR62, PT ;  /* 0x00000000003e782f */ /* 0x000fe400038c0000 */
[----:B------:R-:W-:Y:S01]  /*6120*/  MOV R14, UR62 ;  /* 0x0000003e000e7c02 */ /* 0x000fe20008000f00 */
[----:B------:R-:W-:Y:S10]  /*6130*/  ENDCOLLECTIVE ;  /* 0x000000000000791b */ /* 0x000ff40003800000 */
.L_x_112:
[----:B------:R-:W-:Y:S05]  /*6140*/  BSYNC B1 ;  /* 0x0000000000017941 */ /* 0x000fea0003800000 */
.L_x_111:
[----:B------:R-:W-:Y:S05]  /*6150*/  BRA `(.L_x_113) ;  /* 0xffffffe800447947 */ /* 0x000fea000383ffff */
.L_x_81:
[----:B-1----:R1:W2:Y:S02]  /*6160*/  SYNCS.PHASECHK.TRANS64.TRYWAIT P0, [R23+URZ+0x90], R14 ;  /* 0x0000900e170075a7 */ /* 0x0022a4000800017f */
[----:B--2---:R-:W-:Y:S05]  /*6170*/  @!P0 NANOSLEEP.SYNCS 0x989680 ;  /* 0x009896800000895d */ /* 0x004fea0003900000 */
[----:B------:R-:W2:Y:S02]  /*6180*/  @!P0 SYNCS.PHASECHK.TRANS64 P0, [R23+URZ+0x90], R14 ;  /* 0x0000900e170085a7 */ /* 0x000ea4000800007f */
[----:B--2---:R-:W-:Y:S05]  /*6190*/  @!P0 BRA `(.L_x_81) ;  /* 0xfffffffc00f08947 */ /* 0x004fea000383ffff */
[----:B------:R-:W-:Y:S05]  /*61a0*/  BRA `(.L_x_114) ;  /* 0xffffffe8007c7947 */ /* 0x000fea000383ffff */
.L_x_89:
[----:B------:R-:W-:Y:S01]  /*61b0*/  BSSY B0, `(.L_x_115) ;  /* 0x0000006000007945 */ /* 0x000fe20003800000 */
[----:B------:R-:W-:-:S07]  /*61c0*/  IMAD.MOV.U32 R15, RZ, RZ, -0x1 ;  /* 0xffffffffff0f7424 */ /* 0x000fce00078e00ff */
[----:B------:R-:W-:Y:S05]  /*61d0*/  WARPSYNC.COLLECTIVE R15, `(.L_x_116) ;  /* 0x000000000f0c7348 */ /* 0x000fea0003c00000 */
[----:B------:R-:W-:Y:S02]  /*61e0*/  ELECT P6, UR62, PT ;  /* 0x00000000003e782f */ /* 0x000fe400038c0000 */
[----:B------:R-:W-:Y:S01]  /*61f0*/  MOV R14, UR62 ;  /* 0x0000003e000e7c02 */ /* 0x000fe20008000f00 */
[----:B------:R-:W-:Y:S10]  /*6200*/  ENDCOLLECTIVE ;  /* 0x000000000000791b */ /* 0x000ff40003800000 */
.L_x_116:
[----:B------:R-:W-:Y:S05]  /*6210*/  BSYNC B0 ;  /* 0x0000000000007941 */ /* 0x000fea0003800000 */
.L_x_115:
[----:B------:R-:W-:Y:S05]  /*6220*/  BRA `(.L_x_117) ;  /* 0xfffffff000d47947 */ /* 0x000fea000383ffff */
.L_x_93:
[----:B0-----:R0:W1:Y:S02]  /*6230*/  SYNCS.PHASECHK.TRANS64.TRYWAIT P0, [R7+URZ], R4 ;  /* 0x00000004070075a7 */ /* 0x001064000800017f */
[----:B-1----:R-:W-:Y:S05]  /*6240*/  @!P0 NANOSLEEP.SYNCS 0x989680 ;  /* 0x009896800000895d */ /* 0x002fea0003900000 */
[----:B------:R-:W1:Y:S02]  /*6250*/  @!P0 SYNCS.PHASECHK.TRANS64 P0, [R7+URZ], R4 ;  /* 0x00000004070085a7 */ /* 0x000e64000800007f */
[----:B-1----:R-:W-:Y:S05]  /*6260*/  @!P0 BRA `(.L_x_93) ;  /* 0xfffffffc00f08947 */ /* 0x002fea000383ffff */
[----:B------:R-:W-:Y:S05]  /*6270*/  BRA `(.L_x_118) ;  /* 0xfffffff400147947 */ /* 0x000fea000383ffff */
.L_x_94:
[----:B0-----:R0:W1:Y:S02]  /*6280*/  SYNCS.PHASECHK.TRANS64.TRYWAIT P0, [R8+URZ], R5 ;  /* 0x00000005080075a7 */ /* 0x001064000800017f */
[----:B-1----:R-:W-:Y:S05]  /*6290*/  @!P0 NANOSLEEP.SYNCS 0x989680 ;  /* 0x009896800000895d */ /* 0x002fea0003900000 */
[----:B------:R-:W1:Y:S02]  /*62a0*/  @!P0 SYNCS.PHASECHK.TRANS64 P0, [R8+URZ], R5 ;  /* 0x00000005080085a7 */ /* 0x000e64000800007f */
[----:B-1----:R-:W-:Y:S05]  /*62b0*/  @!P0 BRA `(.L_x_94) ;  /* 0xfffffffc00f08947 */ /* 0x002fea000383ffff */
[----:B------:R-:W-:Y:S05]  /*62c0*/  BRA `(.L_x_119) ;  /* 0xfffffff400247947 */ /* 0x000fea000383ffff */
.L_x_95:
[----:B0-----:R0:W1:Y:S02]  /*62d0*/  SYNCS.PHASECHK.TRANS64.TRYWAIT P0, [R9+URZ], R4 ;  /* 0x00000004090075a7 */ /* 0x001064000800017f */
[----:B-1----:R-:W-:Y:S05]  /*62e0*/  @!P0 NANOSLEEP.SYNCS 0x989680 ;  /* 0x009896800000895d */ /* 0x002fea0003900000 */
[----:B------:R-:W1:Y:S02]  /*62f0*/  @!P0 SYNCS.PHASECHK.TRANS64 P0, [R9+URZ], R4 ;  /* 0x00000004090085a7 */ /* 0x000e64000800007f */
[----:B-1----:R-:W-:Y:S05]  /*6300*/  @!P0 BRA `(.L_x_95) ;  /* 0xfffffffc00f08947 */ /* 0x002fea000383ffff */
[----:B------:R-:W-:Y:S05]  /*6310*/  BRA `(.L_x_120) ;  /* 0xfffffff400347947 */ /* 0x000fea000383ffff */
.L_x_96:
[----:B0-----:R0:W1:Y:S02]  /*6320*/  SYNCS.PHASECHK.TRANS64.TRYWAIT P0, [R8+URZ], R5 ;  /* 0x00000005080075a7 */ /* 0x001064000800017f */
[----:B-1----:R-:W-:Y:S05]  /*6330*/  @!P0 NANOSLEEP.SYNCS 0x989680 ;  /* 0x009896800000895d */ /* 0x002fea0003900000 */
[----:B------:R-:W1:Y:S02]  /*6340*/  @!P0 SYNCS.PHASECHK.TRANS64 P0, [R8+URZ], R5 ;  /* 0x00000005080085a7 */ /* 0x000e64000800007f */
[----:B-1----:R-:W-:Y:S05]  /*6350*/  @!P0 BRA `(.L_x_96) ;  /* 0xfffffffc00f08947 */ /* 0x002fea000383ffff */
[----:B------:R-:W-:Y:S05]  /*6360*/  BRA `(.L_x_121) ;  /* 0xfffffff400447947 */ /* 0x000fea000383ffff */
.L_x_97:
[----:B0-----:R0:W1:Y:S02]  /*6370*/  SYNCS.PHASECHK.TRANS64.TRYWAIT P0, [R9+URZ], R4 ;  /* 0x00000004090075a7 */ /* 0x001064000800017f */
[----:B-1----:R-:W-:Y:S05]  /*6380*/  @!P0 NANOSLEEP.SYNCS 0x989680 ;  /* 0x009896800000895d */ /* 0x002fea0003900000 */
[----:B------:R-:W1:Y:S02]  /*6390*/  @!P0 SYNCS.PHASECHK.TRANS64 P0, [R9+URZ], R4 ;  /* 0x00000004090085a7 */ /* 0x000e64000800007f */
[----:B-1----:R-:W-:Y:S05]  /*63a0*/  @!P0 BRA `(.L_x_97) ;  /* 0xfffffffc00f08947 */ /* 0x002fea000383ffff */
[----:B------:R-:W-:Y:S05]  /*63b0*/  BRA `(.L_x_122) ;  /* 0xfffffff400547947 */ /* 0x000fea000383ffff */
.L_x_98:
[----:B0-----:R0:W1:Y:S02]  /*63c0*/  SYNCS.PHASECHK.TRANS64.TRYWAIT P0, [R8+URZ], R5 ;  /* 0x00000005080075a7 */ /* 0x001064000800017f */
[----:B-1----:R-:W-:Y:S05]  /*63d0*/  @!P0 NANOSLEEP.SYNCS 0x989680 ;  /* 0x009896800000895d */ /* 0x002fea0003900000 */
[----:B------:R-:W1:Y:S02]  /*63e0*/  @!P0 SYNCS.PHASECHK.TRANS64 P0, [R8+URZ], R5 ;  /* 0x00000005080085a7 */ /* 0x000e64000800007f */
[----:B-1----:R-:W-:Y:S05]  /*63f0*/  @!P0 BRA `(.L_x_98) ;  /* 0xfffffffc00f08947 */ /* 0x002fea000383ffff */
[----:B------:R-:W-:Y:S05]  /*6400*/  BRA `(.L_x_123) ;  /* 0xfffffff400647947 */ /* 0x000fea000383ffff */
.L_x_99:
[----:B0-----:R0:W1:Y:S02]  /*6410*/  SYNCS.PHASECHK.TRANS64.TRYWAIT P0, [R9+URZ], R4 ;  /* 0x00000004090075a7 */ /* 0x001064000800017f */
[----:B-1----:R-:W-:Y:S05]  /*6420*/  @!P0 NANOSLEEP.SYNCS 0x989680 ;  /* 0x009896800000895d */ /* 0x002fea0003900000 */
[----:B------:R-:W1:Y:S02]  /*6430*/  @!P0 SYNCS.PHASECHK.TRANS64 P0, [R9+URZ], R4 ;  /* 0x00000004090085a7 */ /* 0x000e64000800007f */
[----:B-1----:R-:W-:Y:S05]  /*6440*/  @!P0 BRA `(.L_x_99) ;  /* 0xfffffffc00f08947 */ /* 0x002fea000383ffff */
[----:B------:R-:W-:Y:S05]  /*6450*/  BRA `(.L_x_124) ;  /* 0xfffffff400747947 */ /* 0x000fea000383ffff */
.L_x_100:
[----:B0-----:R0:W1:Y:S02]  /*6460*/  SYNCS.PHASECHK.TRANS64.TRYWAIT P0, [R8+URZ], R5 ;  /* 0x00000005080075a7 */ /* 0x001064000800017f */
[----:B-1----:R-:W-:Y:S05]  /*6470*/  @!P0 NANOSLEEP.SYNCS 0x989680 ;  /* 0x009896800000895d */ /* 0x002fea0003900000 */
[----:B------:R-:W1:Y:S02]  /*6480*/  @!P0 SYNCS.PHASECHK.TRANS64 P0, [R8+URZ], R5 ;  /* 0x00000005080085a7 */ /* 0x000e64000800007f */
[----:B-1----:R-:W-:Y:S05]  /*6490*/  @!P0 BRA `(.L_x_100) ;  /* 0xfffffffc00f08947 */ /* 0x002fea000383ffff */
[----:B------:R-:W-:Y:S05]  /*64a0*/  BRA `(.L_x_125) ;  /* 0xfffffff400847947 */ /* 0x000fea000383ffff */
.L_x_101:
[----:B0-----:R0:W1:Y:S02]  /*64b0*/  SYNCS.PHASECHK.TRANS64.TRYWAIT P0, [R9+URZ], R4 ;  /* 0x00000004090075a7 */ /* 0x001064000800017f */
[----:B-1----:R-:W-:Y:S05]  /*64c0*/  @!P0 NANOSLEEP.SYNCS 0x989680 ;  /* 0x009896800000895d */ /* 0x002fea0003900000 */
[----:B------:R-:W1:Y:S02]  /*64d0*/  @!P0 SYNCS.PHASECHK.TRANS64 P0, [R9+URZ], R4 ;  /* 0x00000004090085a7 */ /* 0x000e64000800007f */
[----:B-1----:R-:W-:Y:S05]  /*64e0*/  @!P0 BRA `(.L_x_101) ;  /* 0xfffffffc00f08947 */ /* 0x002fea000383ffff */
[----:B------:R-:W-:Y:S05]  /*64f0*/  BRA `(.L_x_126) ;  /* 0xfffffff400947947 */ /* 0x000fea000383ffff */
.L_x_102:
[----:B0-----:R0:W1:Y:S02]  /*6500*/  SYNCS.PHASECHK.TRANS64.TRYWAIT P0, [R8+URZ], R5 ;  /* 0x00000005080075a7 */ /* 0x001064000800017f */
[----:B-1----:R-:W-:Y:S05]  /*6510*/  @!P0 NANOSLEEP.SYNCS 0x989680 ;  /* 0x009896800000895d */ /* 0x002fea0003900000 */
[----:B------:R-:W1:Y:S02]  /*6520*/  @!P0 SYNCS.PHASECHK.TRANS64 P0, [R8+URZ], R5 ;  /* 0x00000005080085a7 */ /* 0x000e64000800007f */
[----:B-1----:R-:W-:Y:S05]  /*6530*/  @!P0 BRA `(.L_x_102) ;  /* 0xfffffffc00f08947 */ /* 0x002fea000383ffff */
[----:B------:R-:W-:Y:S05]  /*6540*/  BRA `(.L_x_127) ;  /* 0xfffffff400a47947 */ /* 0x000fea000383ffff */
.L_x_103:
[----:B0-----:R0:W1:Y:S02]  /*6550*/  SYNCS.PHASECHK.TRANS64.TRYWAIT P0, [R9+URZ], R4 ;  /* 0x00000004090075a7 */ /* 0x001064000800017f */
[----:B-1----:R-:W-:Y:S05]  /*6560*/  @!P0 NANOSLEEP.SYNCS 0x989680 ;  /* 0x009896800000895d */ /* 0x002fea0003900000 */
[----:B------:R-:W1:Y:S02]  /*6570*/  @!P0 SYNCS.PHASECHK.TRANS64 P0, [R9+URZ], R4 ;  /* 0x00000004090085a7 */ /* 0x000e64000800007f */
[----:B-1----:R-:W-:Y:S05]  /*6580*/  @!P0 BRA `(.L_x_103) ;  /* 0xfffffffc00f08947 */ /* 0x002fea000383ffff */
[----:B------:R-:W-:Y:S05]  /*6590*/  BRA `(.L_x_128) ;  /* 0xfffffff400b47947 */ /* 0x000fea000383ffff */
.L_x_104:
[----:B0-----:R0:W1:Y:S02]  /*65a0*/  SYNCS.PHASECHK.TRANS64.TRYWAIT P0, [R8+URZ], R5 ;  /* 0x00000005080075a7 */ /* 0x001064000800017f */
[----:B-1----:R-:W-:Y:S05]  /*65b0*/  @!P0 NANOSLEEP.SYNCS 0x989680 ;  /* 0x009896800000895d */ /* 0x002fea0003900000 */
[----:B------:R-:W1:Y:S02]  /*65c0*/  @!P0 SYNCS.PHASECHK.TRANS64 P0, [R8+URZ], R5 ;  /* 0x00000005080085a7 */ /* 0x000e64000800007f */
[----:B-1----:R-:W-:Y:S05]  /*65d0*/  @!P0 BRA `(.L_x_104) ;  /* 0xfffffffc00f08947 */ /* 0x002fea000383ffff */
[----:B------:R-:W-:Y:S05]  /*65e0*/  BRA `(.L_x_129) ;  /* 0xfffffff400c47947 */ /* 0x000fea000383ffff */
.L_x_105:
[----:B0-----:R0:W1:Y:S02]  /*65f0*/  SYNCS.PHASECHK.TRANS64.TRYWAIT P0, [R9+URZ], R4 ;  /* 0x00000004090075a7 */ /* 0x001064000800017f */
[----:B-1----:R-:W-:Y:S05]  /*6600*/  @!P0 NANOSLEEP.SYNCS 0x989680 ;  /* 0x009896800000895d */ /* 0x002fea0003900000 */
[----:B------:R-:W1:Y:S02]  /*6610*/  @!P0 SYNCS.PHASECHK.TRANS64 P0, [R9+URZ], R4 ;  /* 0x00000004090085a7 */ /* 0x000e64000800007f */
[----:B-1----:R-:W-:Y:S05]  /*6620*/  @!P0 BRA `(.L_x_105) ;  /* 0xfffffffc00f08947 */ /* 0x002fea000383ffff */
[----:B------:R-:W-:Y:S05]  /*6630*/  BRA `(.L_x_130) ;  /* 0xfffffff400d47947 */ /* 0x000fea000383ffff */
.L_x_106:
[----:B0-----:R0:W1:Y:S02]  /*6640*/  SYNCS.PHASECHK.TRANS64.TRYWAIT P0, [R8+URZ], R5 ;  /* 0x00000005080075a7 */ /* 0x001064000800017f */
[----:B-1----:R-:W-:Y:S05]  /*6650*/  @!P0 NANOSLEEP.SYNCS 0x989680 ;  /* 0x009896800000895d */ /* 0x002fea0003900000 */
[----:B------:R-:W1:Y:S02]  /*6660*/  @!P0 SYNCS.PHASECHK.TRANS64 P0, [R8+URZ], R5 ;  /* 0x00000005080085a7 */ /* 0x000e64000800007f */
[----:B-1----:R-:W-:Y:S05]  /*6670*/  @!P0 BRA `(.L_x_106) ;  /* 0xfffffffc00f08947 */ /* 0x002fea000383ffff */
[----:B------:R-:W-:Y:S05]  /*6680*/  BRA `(.L_x_131) ;  /* 0xfffffff400e47947 */ /* 0x000fea000383ffff */
.L_x_107:
[----:B0-----:R0:W1:Y:S02]  /*6690*/  SYNCS.PHASECHK.TRANS64.TRYWAIT P0, [R9+URZ], R4 ;  /* 0x00000004090075a7 */ /* 0x001064000800017f */
[----:B-1----:R-:W-:Y:S05]  /*66a0*/  @!P0 NANOSLEEP.SYNCS 0x989680 ;  /* 0x009896800000895d */ /* 0x002fea0003900000 */
[----:B------:R-:W1:Y:S02]  /*66b0*/  @!P0 SYNCS.PHASECHK.TRANS64 P0, [R9+URZ], R4 ;  /* 0x00000004090085a7 */ /* 0x000e64000800007f */
[----:B-1----:R-:W-:Y:S05]  /*66c0*/  @!P0 BRA `(.L_x_107) ;  /* 0xfffffffc00f08947 */ /* 0x002fea000383ffff */
[----:B------:R-:W-:Y:S05]  /*66d0*/  BRA `(.L_x_132) ;  /* 0xfffffff400f47947 */ /* 0x000fea000383ffff */
.L_x_108:
[----:B0-----:R0:W1:Y:S02]  /*66e0*/  SYNCS.PHASECHK.TRANS64.TRYWAIT P0, [R8+URZ], R5 ;  /* 0x00000005080075a7 */ /* 0x001064000800017f */
[----:B-1----:R-:W-:Y:S05]  /*66f0*/  @!P0 NANOSLEEP.SYNCS 0x989680 ;  /* 0x009896800000895d */ /* 0x002fea0003900000 */
[----:B------:R-:W1:Y:S02]  /*6700*/  @!P0 SYNCS.PHASECHK.TRANS64 P0, [R8+URZ], R5 ;  /* 0x00000005080085a7 */ /* 0x000e64000800007f */
[----:B-1----:R-:W-:Y:S05]  /*6710*/  @!P0 BRA `(.L_x_108) ;  /* 0xfffffffc00f08947 */ /* 0x002fea000383ffff */
[----:B------:R-:W-:Y:S05]  /*6720*/  BRA `(.L_x_133) ;  /* 0xfffffff800047947 */ /* 0x000fea000383ffff */
.L_x_109:
[----:B-1----:R1:W2:Y:S02]  /*6730*/  SYNCS.PHASECHK.TRANS64.TRYWAIT P0, [R11+URZ], R6 ;  /* 0x000000060b0075a7 */ /* 0x0022a4000800017f */
[----:B--2---:R-:W-:Y:S05]  /*6740*/  @!P0 NANOSLEEP.SYNCS 0x989680 ;  /* 0x009896800000895d */ /* 0x004fea0003900000 */
[----:B------:R-:W2:Y:S02]  /*6750*/  @!P0 SYNCS.PHASECHK.TRANS64 P0, [R11+URZ], R6 ;  /* 0x000000060b0085a7 */ /* 0x000ea4000800007f */
[----:B--2---:R-:W-:Y:S05]  /*6760*/  @!P0 BRA `(.L_x_109) ;  /* 0xfffffffc00f08947 */ /* 0x004fea000383ffff */
[----:B------:R-:W-:Y:S05]  /*6770*/  BRA `(.L_x_134) ;  /* 0xfffffff8000c7947 */ /* 0x000fea000383ffff */
.L_x_135:
[----:B------:R-:W-:-:S00]  /*6780*/  BRA `(.L_x_135) ;  /* 0xfffffffc00fc7947 */ /* 0x000fc0000383ffff */
[----:B------:R-:W-:-:S00]  /*6790*/  NOP ;  /* 0x0000000000007918 */ /* 0x000fc00000000000 */
        /* <DEDUP_REMOVED lines=14> */
.L_x_136:


//--------------------- .nv.global.init           --------------------------
	.section	.nv.global.init,"aw",@progbits
.nv.global.init:
	.type		$str$22,@object
	.size		$str$22,($str$23 - $str$22)
$str$22:
        /*0000*/ 	.byte	0x6b, 0x5f, 0x74, 0x69, 0x6c, 0x65, 0x5f, 0x63, 0x6f, 0x75, 0x6e, 0x74, 0x20, 0x3e, 0x3d, 0x20
        /*0010*/ 	.byte	0x31, 0x00
	.type		$str$23,@object
	.size		$str$23,(__unnamed_1 - $str$23)
$str$23:
        /*0012*/ 	.byte	0x2f, 0x74, 0x6d, 0x70, 0x2f, 0x63, 0x75, 0x74, 0x6c, 0x61, 0x73, 0x73, 0x5f, 0x73, 0x77, 0x65
        /*0022*/ 	.byte	0x65, 0x70, 0x5f, 0x73, 0x72, 0x63, 0x2f, 0x69, 0x6e, 0x63, 0x6c, 0x75, 0x64, 0x65, 0x2f, 0x63
        /*0032*/ 	.byte	0x75, 0x74, 0x6c, 0x61, 0x73, 0x73, 0x2f, 0x67, 0x65, 0x6d, 0x6d, 0x2f, 0x63, 0x6f, 0x6c, 0x6c
        /*0042*/ 	.byte	0x65, 0x63, 0x74, 0x69, 0x76, 0x65, 0x2f, 0x73, 0x6d, 0x39, 0x30, 0x5f, 0x6d, 0x6d, 0x61, 0x5f
        /*0052*/ 	.byte	0x74, 0x6d, 0x61, 0x5f, 0x67, 0x6d, 0x6d, 0x61, 0x5f, 0x73, 0x73, 0x5f, 0x77, 0x61, 0x72, 0x70
        /*0062*/ 	.byte	0x73, 0x70, 0x65, 0x63, 0x69, 0x61, 0x6c, 0x69, 0x7a, 0x65, 0x64, 0x2e, 0x68, 0x70, 0x70, 0x00
	.type		__unnamed_1,@object
	.size		__unnamed_1,(.L_0 - __unnamed_1)
__unnamed_1:
        /*0072*/ 	.byte	0x76, 0x6f, 0x69, 0x64, 0x20, 0x63, 0x75, 0x74, 0x6c, 0x61, 0x73, 0x73, 0x3a, 0x3a, 0x67, 0x65
        /* <DEDUP_REMOVED lines=172> */
        /*0b42*/ 	.byte	0x6e, 0x74, 0x69, 0x74, 0x79, 0x5d, 0x00
.L_0:


//--------------------- .nv.shared._ZN7cutlass13device_kernelINS_4gemm6kernel13GemmUniversalIN4cute5tupleIJiiiiEEENS1_10collective13CollectiveMmaINS1_34MainloopSm90TmaGmmaWarpSpecializedILi18ENS5_IJNS4_1CILi2EEENSA_ILi1EEESC_EEENS1_35KernelTmaWarpSpecializedCooperativeEEENS5_IJNSA_ILi384EEENSA_ILi16EEENSA_ILi32EEEEEEaNS5_IJlSC_lEEEaSK_NS4_8TiledMMAINS4_8MMA_AtomIJNS4_4SM904GMMA26MMA_64x16x32_S32S8S8_SS_TNEEEENS4_6LayoutISD_NS5_IJSC_NSA_ILi0EEESS_EEEEENS5_IJNS4_10UnderscoreESV_SV_EEEEENS4_13SM90_TMA_LOADENS4_14ComposedLayoutINS4_7SwizzleILi1ELi4ELi3EEENS4_18smem_ptr_flag_bitsILi8EEENSR_INS5_IJNSA_ILi8EEESI_EEENS5_IJSI_SC_EEEEEEEvNS4_8identityENS4_23SM90_TMA_LOAD_MULTICASTES18_vS19_EENS_8epilogue10collective6detail29Sm90TmaWarpSpecializedAdapterINS1D_15DefaultEpilogueIaSK_SK_NS1C_6thread17LinearCombinationIaLi1EiiLNS1H_9ScaleType4KindE0ELNS_15FloatRoundStyleE2EaEENS1_15EpilogueDefaultEEEEEvvEEEEvNT_6ParamsE --------------------------
	.section	.nv.shared._ZN7cutlass13device_kernelINS_4gemm6kernel13GemmUniversalIN4cute5tupleIJiiiiEEENS1_10collective13CollectiveMmaINS1_34MainloopSm90TmaGmmaWarpSpecializedILi18ENS5_IJNS4_1CILi2EEENSA_ILi1EEESC_EEENS1_35KernelTmaWarpSpecializedCooperativeEEENS5_IJNSA_ILi384EEENSA_ILi16EEENSA_ILi32EEEEEEaNS5_IJlSC_lEEEaSK_NS4_8TiledMMAINS4_8MMA_AtomIJNS4_4SM904GMMA26MMA_64x16x32_S32S8S8_SS_TNEEEENS4_6LayoutISD_NS5_IJSC_NSA_ILi0EEESS_EEEEENS5_IJNS4_10UnderscoreESV_SV_EEEEENS4_13SM90_TMA_LOADENS4_14ComposedLayoutINS4_7SwizzleILi1ELi4ELi3EEENS4_18smem_ptr_flag_bitsILi8EEENSR_INS5_IJNSA_ILi8EEESI_EEENS5_IJSI_SC_EEEEEEEvNS4_8identityENS4_23SM90_TMA_LOAD_MULTICASTES18_vS19_EENS_8epilogue10collective6detail29Sm90TmaWarpSpecializedAdapterINS1D_15DefaultEpilogueIaSK_SK_NS1C_6thread17LinearCombinationIaLi1EiiLNS1H_9ScaleType4KindE0ELNS_15FloatRoundStyleE2EaEENS1_15EpilogueDefaultEEEEEvvEEEEvNT_6ParamsE,"aw",@nobits
	.sectionflags	@""
	.align	16
	.zero		1024


//--------------------- .nv.shared.reserved.0     --------------------------
	.section	.nv.shared.reserved.0,"aw",@nobits
	.weak		__nv_reservedSMEM_offset_0_alias
	.size		__nv_reservedSMEM_offset_0_alias, 0, 0
	.other		__nv_reservedSMEM_offset_0_alias,@"STO_CUDA_RESERVED_SHARED STV_DEFAULT"
__nv_reservedSMEM_offset_0_alias:
	.zero		0


//--------------------- .nv.global                --------------------------
	.section	.nv.global,"aw",@nobits
.nv.global:
	.type		_ZN39_INTERNAL_b9ce55f3_4_k_cu_75893dc5_30524cute1_E,@object
	.size		_ZN39_INTERNAL_b9ce55f3_4_k_cu_75893dc5_30524cute1_E,(_ZN39_INTERNAL_b9ce55f3_4_k_cu_75893dc5_30524cuda3std3__45__cpo6cbeginE - _ZN39_INTERNAL_b9ce55f3_4_k_cu_75893dc5_30524cute1_E)
_ZN39_INTERNAL_b9ce55f3_4_k_cu_75893dc5_30524cute1_E:
	.zero		1
	.type		_ZN39_INTERNAL_b9ce55f3_4_k_cu_75893dc5_30524cuda3std3__45__cpo6cbeginE,@object
	.size		_ZN39_INTERNAL_b9ce55f3_4_k_cu_75893dc5_30524cuda3std3__45__cpo6cbeginE,(_ZN39_INTERNAL_b9ce55f3_4_k_cu_75893dc5_30524cuda3std3__48in_placeE - _ZN39_INTERNAL_b9ce55f3_4_k_cu_75893dc5_30524cuda3std3__45__cpo6cbeginE)
_ZN39_INTERNAL_b9ce55f3_4_k_cu_75893dc5_30524cuda3std3__45__cpo6cbeginE:
	.zero		1
	.type		_ZN39_INTERNAL_b9ce55f3_4_k_cu_75893dc5_30524cuda3std3__48in_placeE,@object
	.size		_ZN39_INTERNAL_b9ce55f3_4_k_cu_75893dc5_30524cuda3std3__48in_placeE,(_ZN39_INTERNAL_b9ce55f3_4_k_cu_75893dc5_30524cuda3std6ranges3__45__cpo9iter_moveE - _ZN39_INTERNAL_b9ce55f3_4_k_cu_75893dc5_30524cuda3std3__48in_placeE)
_ZN39_INTERNAL_b9ce55f3_4_k_cu_75893dc5_30524cuda3std3__48in_placeE:
	.zero		1
	.type		_ZN39_INTERNAL_b9ce55f3_4_k_cu_75893dc5_30524cuda3std6ranges3__45__cpo9iter_moveE,@object
	.size		_ZN39_INTERNAL_b9ce55f3_4_k_cu_75893dc5_30524cuda3std6ranges3__45__cpo9iter_moveE,(_ZN39_INTERNAL_b9ce55f3_4_k_cu_75893dc5_30524cuda3std3__45__cpo5beginE - _ZN39_INTERNAL_b9ce55f3_4_k_cu_75893dc5_30524cuda3std6ranges3__45__cpo9iter_moveE)
_ZN39_INTERNAL_b9ce55f3_4_k_cu_75893dc5_30524cuda3std6ranges3__45__cpo9iter_moveE:
	.zero		1
	.type		_ZN39_INTERNAL_b9ce55f3_4_k_cu_75893dc5_30524cuda3std3__45__cpo5beginE,@object
	.size		_ZN39_INTERNAL_b9ce55f3_4_k_cu_75893dc5_30524cuda3std3__45__cpo5beginE,(_ZN39_INTERNAL_b9ce55f3_4_k_cu_75893dc5_30524cuda3std3__441_GLOBAL__N__b9ce55f3_4_k_cu_75893dc5_30526ignoreE - _ZN39_INTERNAL_b9ce55f3_4_k_cu_75893dc5_30524cuda3std3__45__cpo5beginE)
_ZN39_INTERNAL_b9ce55f3_4_k_cu_75893dc5_30524cuda3std3__45__cpo5beginE:
	.zero		1
	.type		_ZN39_INTERNAL_b9ce55f3_4_k_cu_75893dc5_30524cuda3std3__441_GLOBAL__N__b9ce55f3_4_k_cu_75893dc5_30526ignoreE,@object
	.size		_ZN39_INTERNAL_b9ce55f3_4_k_cu_75893dc5_30524cuda3std3__441_GLOBAL__N__b9ce55f3_4_k_cu_75893dc5_30526ignoreE,(_ZN39_INTERNAL_b9ce55f3_4_k_cu_75893dc5_30524cute7productE - _ZN39_INTERNAL_b9ce55f3_4_k_cu_75893dc5_30524cuda3std3__441_GLOBAL__N__b9ce55f3_4_k_cu_75893dc5_30526ignoreE)
_ZN39_INTERNAL_b9ce55f3_4_k_cu_75893dc5_30524cuda3std3__441_GLOBAL__N__b9ce55f3_4_k_cu_75893dc5_30526ignoreE:
	.zero		1
	.type		_ZN39_INTERNAL_b9ce55f3_4_k_cu_75893dc5_30524cute7productE,@object
	.size		_ZN39_INTERNAL_b9ce55f3_4_k_cu_75893dc5_30524cute7productE,(_ZN39_INTERNAL_b9ce55f3_4_k_cu_75893dc5_30524cuda3std3__45__cpo3endE - _ZN39_INTERNAL_b9ce55f3_4_k_cu_75893dc5_30524cute7productE)
_ZN39_INTERNAL_b9ce55f3_4_k_cu_75893dc5_30524cute7productE:
	.zero		1
	.type		_ZN39_INTERNAL_b9ce55f3_4_k_cu_75893dc5_30524cuda3std3__45__cpo3endE,@object
	.size		_ZN39_INTERNAL_b9ce55f3_4_k_cu_75893dc5_30524cuda3std3__45__cpo3endE,(_ZN39_INTERNAL_b9ce55f3_4_k_cu_75893dc5_30524cuda3std3__419piecewise_constructE - _ZN39_INTERNAL_b9ce55f3_4_k_cu_75893dc5_30524cuda3std3__45__cpo3endE)
_ZN39_INTERNAL_b9ce55f3_4_k_cu_75893dc5_30524cuda3std3__45__cpo3endE:
	.zero		1
	.type		_ZN39_INTERNAL_b9ce55f3_4_k_cu_75893dc5_30524cuda3std3__419piecewise_constructE,@object
	.size		_ZN39_INTERNAL_b9ce55f3_4_k_cu_75893dc5_30524cuda3std3__419piecewise_constructE,(_ZN39_INTERNAL_b9ce55f3_4_k_cu_75893dc5_30524cuda3std3__45__cpo4cendE - _ZN39_INTERNAL_b9ce55f3_4_k_cu_75893dc5_30524cuda3std3__419piecewise_constructE)
_ZN39_INTERNAL_b9ce55f3_4_k_cu_75893dc5_30524cuda3std3__419piecewise_constructE:
	.zero		1
	.type		_ZN39_INTERNAL_b9ce55f3_4_k_cu_75893dc5_30524cuda3std3__45__cpo4cendE,@object
	.size		_ZN39_INTERNAL_b9ce55f3_4_k_cu_75893dc5_30524cuda3std3__45__cpo4cendE,(_ZN39_INTERNAL_b9ce55f3_4_k_cu_75893dc5_30524cuda3std6ranges3__45__cpo4swapE - _ZN39_INTERNAL_b9ce55f3_4_k_cu_75893dc5_30524cuda3std3__45__cpo4cendE)
_ZN39_INTERNAL_b9ce55f3_4_k_cu_75893dc5_30524cuda3std3__45__cpo4cendE:
	.zero		1
	.type		_ZN39_INTERNAL_b9ce55f3_4_k_cu_75893dc5_30524cuda3std6ranges3__45__cpo4swapE,@object
	.size		_ZN39_INTERNAL_b9ce55f3_4_k_cu_75893dc5_30524cuda3std6ranges3__45__cpo4swapE,(.L_8 - _ZN39_INTERNAL_b9ce55f3_4_k_cu_75893dc5_30524cuda3std6ranges3__45__cpo4swapE)
_ZN39_INTERNAL_b9ce55f3_4_k_cu_75893dc5_30524cuda3std6ranges3__45__cpo4swapE:
	.zero		1
.L_8:


//--------------------- .nv.constant0._ZN7cutlass13device_kernelINS_4gemm6kernel13GemmUniversalIN4cute5tupleIJiiiiEEENS1_10collective13CollectiveMmaINS1_34MainloopSm90TmaGmmaWarpSpecializedILi18ENS5_IJNS4_1CILi2EEENSA_ILi1EEESC_EEENS1_35KernelTmaWarpSpecializedCooperativeEEENS5_IJNSA_ILi384EEENSA_ILi16EEENSA_ILi32EEEEEEaNS5_IJlSC_lEEEaSK_NS4_8TiledMMAINS4_8MMA_AtomIJNS4_4SM904GMMA26MMA_64x16x32_S32S8S8_SS_TNEEEENS4_6LayoutISD_NS5_IJSC_NSA_ILi0EEESS_EEEEENS5_IJNS4_10UnderscoreESV_SV_EEEEENS4_13SM90_TMA_LOADENS4_14ComposedLayoutINS4_7SwizzleILi1ELi4ELi3EEENS4_18smem_ptr_flag_bitsILi8EEENSR_INS5_IJNSA_ILi8EEESI_EEENS5_IJSI_SC_EEEEEEEvNS4_8identityENS4_23SM90_TMA_LOAD_MULTICASTES18_vS19_EENS_8epilogue10collective6detail29Sm90TmaWarpSpecializedAdapterINS1D_15DefaultEpilogueIaSK_SK_NS1C_6thread17LinearCombinationIaLi1EiiLNS1H_9ScaleType4KindE0ELNS_15FloatRoundStyleE2EaEENS1_15EpilogueDefaultEEEEEvvEEEEvNT_6ParamsE --------------------------
	.section	.nv.constant0._ZN7cutlass13device_kernelINS_4gemm6kernel13GemmUniversalIN4cute5tupleIJiiiiEEENS1_10collective13CollectiveMmaINS1_34MainloopSm90TmaGmmaWarpSpecializedILi18ENS5_IJNS4_1CILi2EEENSA_ILi1EEESC_EEENS1_35KernelTmaWarpSpecializedCooperativeEEENS5_IJNSA_ILi384EEENSA_ILi16EEENSA_ILi32EEEEEEaNS5_IJlSC_lEEEaSK_NS4_8TiledMMAINS4_8MMA_AtomIJNS4_4SM904GMMA26MMA_64x16x32_S32S8S8_SS_TNEEEENS4_6LayoutISD_NS5_IJSC_NSA_ILi0EEESS_EEEEENS5_IJNS4_10UnderscoreESV_SV_EEEEENS4_13SM90_TMA_LOADENS4_14ComposedLayoutINS4_7SwizzleILi1ELi4ELi3EEENS4_18smem_ptr_flag_bitsILi8EEENSR_INS5_IJNSA_ILi8EEESI_EEENS5_IJSI_SC_EEEEEEEvNS4_8identityENS4_23SM90_TMA_LOAD_MULTICASTES18_vS19_EENS_8epilogue10collective6detail29Sm90TmaWarpSpecializedAdapterINS1D_15DefaultEpilogueIaSK_SK_NS1C_6thread17LinearCombinationIaLi1EiiLNS1H_9ScaleType4KindE0ELNS_15FloatRoundStyleE2EaEENS1_15EpilogueDefaultEEEEEvvEEEEvNT_6ParamsE,"a",@progbits
	.sectionflags	@""
	.align	4
.nv.constant0._ZN7cutlass13device_kernelINS_4gemm6kernel13GemmUniversalIN4cute5tupleIJiiiiEEENS1_10collective13CollectiveMmaINS1_34MainloopSm90TmaGmmaWarpSpecializedILi18ENS5_IJNS4_1CILi2EEENSA_ILi1EEESC_EEENS1_35KernelTmaWarpSpecializedCooperativeEEENS5_IJNSA_ILi384EEENSA_ILi16EEENSA_ILi32EEEEEEaNS5_IJlSC_lEEEaSK_NS4_8TiledMMAINS4_8MMA_AtomIJNS4_4SM904GMMA26MMA_64x16x32_S32S8S8_SS_TNEEEENS4_6LayoutISD_NS5_IJSC_NSA_ILi0EEESS_EEEEENS5_IJNS4_10UnderscoreESV_SV_EEEEENS4_13SM90_TMA_LOADENS4_14ComposedLayoutINS4_7SwizzleILi1ELi4ELi3EEENS4_18smem_ptr_flag_bitsILi8EEENSR_INS5_IJNSA_ILi8EEESI_EEENS5_IJSI_SC_EEEEEEEvNS4_8identityENS4_23SM90_TMA_LOAD_MULTICASTES18_vS19_EENS_8epilogue10collective6detail29Sm90TmaWarpSpecializedAdapterINS1D_15DefaultEpilogueIaSK_SK_NS1C_6thread17LinearCombinationIaLi1EiiLNS1H_9ScaleType4KindE0ELNS_15FloatRoundStyleE2EaEENS1_15EpilogueDefaultEEEEEvvEEEEvNT_6ParamsE:
	.zero		1664


//--------------------- SYMBOLS --------------------------

	.type		.nv.reservedSmem.offset0,@object
	.size		.nv.reservedSmem.offset0,0x4
	.type		__assertfail,@function
